//
// Generated by NVIDIA NVVM Compiler
//
// Compiler Build ID: CL-36424714
// Cuda compilation tools, release 13.0, V13.0.88
// Based on NVVM 20.0.0
//

.version 9.0
.target sm_100
.address_size 64

.extern .func  (.param .b32 func_retval0) vprintf
(
	.param .b64 vprintf_param_0,
	.param .b64 vprintf_param_1
)
;
.global .align 1 .b8 $str[21] = {115, 119, 97, 112, 112, 105, 110, 103, 32, 37, 100, 32, 119, 105, 116, 104, 32, 37, 100, 10};
.global .align 1 .b8 $str$1[23] = {100, 105, 100, 110, 116, 32, 115, 119, 97, 112, 32, 37, 100, 32, 119, 105, 116, 104, 32, 37, 100, 10};
.global .align 1 .b8 $str$4[22] = {115, 105, 122, 101, 32, 111, 102, 32, 115, 101, 113, 117, 101, 110, 99, 101, 58, 32, 37, 100, 10};
.global .align 1 .b8 $str$5[9] = {109, 101, 114, 103, 105, 110, 103, 10};

.func _Z12bitonicMergePiiii(
	.param .b64 _Z12bitonicMergePiiii_param_0,
	.param .b32 _Z12bitonicMergePiiii_param_1,
	.param .b32 _Z12bitonicMergePiiii_param_2,
	.param .b32 _Z12bitonicMergePiiii_param_3
)
{
	.local .align 8 .b8 	__local_depot0[8];
	.reg .b64 	%SP;
	.reg .b64 	%SPL;
	.reg .pred 	%p<16>;
	.reg .b32 	%r<68>;
	.reg .b64 	%rd<54>;

	mov.u64 	%SPL, __local_depot0;
	cvta.local.u64 	%SP, %SPL;
	ld.param.u64 	%rd16, [_Z12bitonicMergePiiii_param_0];
	ld.param.u32 	%r22, [_Z12bitonicMergePiiii_param_1];
	ld.param.u32 	%r23, [_Z12bitonicMergePiiii_param_2];
	ld.param.u32 	%r24, [_Z12bitonicMergePiiii_param_3];
	cvta.to.global.u64 	%rd53, %rd16;
	add.u64 	%rd17, %SP, 0;
	add.u64 	%rd2, %SPL, 0;
	setp.lt.s32 	%p1, %r23, 2;
	@%p1 bra 	$L__BB0_23;
	shr.u32 	%r1, %r23, 1;
	add.s32 	%r2, %r1, %r22;
	add.s32 	%r25, %r22, 1;
	max.u32 	%r3, %r2, %r25;
	sub.s32 	%r26, %r3, %r22;
	and.b32  	%r4, %r26, 3;
	setp.eq.s32 	%p2, %r4, 0;
	mov.u32 	%r67, %r22;
	@%p2 bra 	$L__BB0_7;
	cvt.u64.u32 	%rd18, %r23;
	shl.b64 	%rd19, %rd18, 1;
	and.b64  	%rd3, %rd19, 8589934588;
	mul.wide.u32 	%rd20, %r22, 4;
	add.s64 	%rd52, %rd53, %rd20;
	neg.s32 	%r65, %r4;
	add.s32 	%r67, %r22, %r4;
	mov.u64 	%rd24, $str;
	mov.u64 	%rd21, $str$1;
$L__BB0_3:
	.pragma "nounroll";
	ld.global.u32 	%r8, [%rd52];
	add.s64 	%rd6, %rd52, %rd3;
	ld.global.u32 	%r9, [%rd6];
	setp.gt.s32 	%p3, %r8, %r9;
	selp.u32 	%r27, 1, 0, %p3;
	setp.eq.s32 	%p4, %r24, %r27;
	@%p4 bra 	$L__BB0_5;
	st.local.v2.u32 	[%rd2], {%r8, %r9};
	cvta.global.u64 	%rd22, %rd21;
	{ // callseq 0, 0
	.param .b64 param0;
	st.param.b64 	[param0], %rd22;
	.param .b64 param1;
	st.param.b64 	[param1], %rd17;
	.param .b32 retval0;
	call.uni (retval0), 
	vprintf, 
	(
	param0, 
	param1
	);
	ld.param.b32 	%r28, [retval0];
	} // callseq 0
	bra.uni 	$L__BB0_6;
$L__BB0_5:
	st.local.v2.u32 	[%rd2], {%r8, %r9};
	cvta.global.u64 	%rd25, %rd24;
	{ // callseq 1, 0
	.param .b64 param0;
	st.param.b64 	[param0], %rd25;
	.param .b64 param1;
	st.param.b64 	[param1], %rd17;
	.param .b32 retval0;
	call.uni (retval0), 
	vprintf, 
	(
	param0, 
	param1
	);
	ld.param.b32 	%r30, [retval0];
	} // callseq 1
	ld.global.u32 	%r32, [%rd52];
	ld.global.u32 	%r33, [%rd6];
	st.global.u32 	[%rd52], %r33;
	st.global.u32 	[%rd6], %r32;
$L__BB0_6:
	add.s64 	%rd52, %rd52, 4;
	add.s32 	%r65, %r65, 1;
	setp.ne.s32 	%p5, %r65, 0;
	@%p5 bra 	$L__BB0_3;
$L__BB0_7:
	sub.s32 	%r34, %r22, %r3;
	setp.gt.u32 	%p6, %r34, -4;
	@%p6 bra 	$L__BB0_22;
	add.s32 	%r35, %r67, %r1;
	mul.wide.u32 	%rd8, %r35, 4;
	mul.wide.u32 	%rd9, %r67, 4;
	shl.b32 	%r36, %r1, 2;
	cvt.u64.u32 	%rd27, %r36;
	add.s64 	%rd10, %rd9, %rd27;
	mov.u64 	%rd31, $str;
$L__BB0_9:
	add.s64 	%rd12, %rd53, %rd9;
	ld.global.u32 	%r13, [%rd12];
	add.s64 	%rd13, %rd53, %rd8;
	ld.global.u32 	%r14, [%rd13];
	setp.gt.s32 	%p7, %r13, %r14;
	selp.u32 	%r37, 1, 0, %p7;
	setp.ne.s32 	%p8, %r24, %r37;
	@%p8 bra 	$L__BB0_11;
	st.local.v2.u32 	[%rd2], {%r13, %r14};
	cvta.global.u64 	%rd32, %rd31;
	{ // callseq 3, 0
	.param .b64 param0;
	st.param.b64 	[param0], %rd32;
	.param .b64 param1;
	st.param.b64 	[param1], %rd17;
	.param .b32 retval0;
	call.uni (retval0), 
	vprintf, 
	(
	param0, 
	param1
	);
	ld.param.b32 	%r40, [retval0];
	} // callseq 3
	ld.global.u32 	%r42, [%rd12];
	ld.global.u32 	%r43, [%rd13];
	st.global.u32 	[%rd12], %r43;
	st.global.u32 	[%rd13], %r42;
	bra.uni 	$L__BB0_12;
$L__BB0_11:
	st.local.v2.u32 	[%rd2], {%r13, %r14};
	mov.u64 	%rd28, $str$1;
	cvta.global.u64 	%rd29, %rd28;
	{ // callseq 2, 0
	.param .b64 param0;
	st.param.b64 	[param0], %rd29;
	.param .b64 param1;
	st.param.b64 	[param1], %rd17;
	.param .b32 retval0;
	call.uni (retval0), 
	vprintf, 
	(
	param0, 
	param1
	);
	ld.param.b32 	%r38, [retval0];
	} // callseq 2
$L__BB0_12:
	ld.global.u32 	%r15, [%rd12+4];
	add.s64 	%rd14, %rd53, %rd10;
	ld.global.u32 	%r16, [%rd14+4];
	setp.gt.s32 	%p9, %r15, %r16;
	selp.u32 	%r44, 1, 0, %p9;
	setp.eq.s32 	%p10, %r24, %r44;
	@%p10 bra 	$L__BB0_14;
	st.local.v2.u32 	[%rd2], {%r15, %r16};
	mov.u64 	%rd34, $str$1;
	cvta.global.u64 	%rd35, %rd34;
	{ // callseq 4, 0
	.param .b64 param0;
	st.param.b64 	[param0], %rd35;
	.param .b64 param1;
	st.param.b64 	[param1], %rd17;
	.param .b32 retval0;
	call.uni (retval0), 
	vprintf, 
	(
	param0, 
	param1
	);
	ld.param.b32 	%r45, [retval0];
	} // callseq 4
	bra.uni 	$L__BB0_15;
$L__BB0_14:
	st.local.v2.u32 	[%rd2], {%r15, %r16};
	cvta.global.u64 	%rd38, %rd31;
	{ // callseq 5, 0
	.param .b64 param0;
	st.param.b64 	[param0], %rd38;
	.param .b64 param1;
	st.param.b64 	[param1], %rd17;
	.param .b32 retval0;
	call.uni (retval0), 
	vprintf, 
	(
	param0, 
	param1
	);
	ld.param.b32 	%r47, [retval0];
	} // callseq 5
	ld.global.u32 	%r49, [%rd12+4];
	ld.global.u32 	%r50, [%rd14+4];
	st.global.u32 	[%rd12+4], %r50;
	st.global.u32 	[%rd14+4], %r49;
$L__BB0_15:
	ld.global.u32 	%r17, [%rd12+8];
	ld.global.u32 	%r18, [%rd14+8];
	setp.gt.s32 	%p11, %r17, %r18;
	selp.u32 	%r51, 1, 0, %p11;
	setp.eq.s32 	%p12, %r24, %r51;
	@%p12 bra 	$L__BB0_17;
	st.local.v2.u32 	[%rd2], {%r17, %r18};
	mov.u64 	%rd40, $str$1;
	cvta.global.u64 	%rd41, %rd40;
	{ // callseq 6, 0
	.param .b64 param0;
	st.param.b64 	[param0], %rd41;
	.param .b64 param1;
	st.param.b64 	[param1], %rd17;
	.param .b32 retval0;
	call.uni (retval0), 
	vprintf, 
	(
	param0, 
	param1
	);
	ld.param.b32 	%r52, [retval0];
	} // callseq 6
	bra.uni 	$L__BB0_18;
$L__BB0_17:
	st.local.v2.u32 	[%rd2], {%r17, %r18};
	cvta.global.u64 	%rd44, %rd31;
	{ // callseq 7, 0
	.param .b64 param0;
	st.param.b64 	[param0], %rd44;
	.param .b64 param1;
	st.param.b64 	[param1], %rd17;
	.param .b32 retval0;
	call.uni (retval0), 
	vprintf, 
	(
	param0, 
	param1
	);
	ld.param.b32 	%r54, [retval0];
	} // callseq 7
	ld.global.u32 	%r56, [%rd12+8];
	ld.global.u32 	%r57, [%rd14+8];
	st.global.u32 	[%rd12+8], %r57;
	st.global.u32 	[%rd14+8], %r56;
$L__BB0_18:
	ld.global.u32 	%r19, [%rd12+12];
	ld.global.u32 	%r20, [%rd14+12];
	setp.gt.s32 	%p13, %r19, %r20;
	selp.u32 	%r58, 1, 0, %p13;
	setp.eq.s32 	%p14, %r24, %r58;
	@%p14 bra 	$L__BB0_20;
	st.local.v2.u32 	[%rd2], {%r19, %r20};
	mov.u64 	%rd46, $str$1;
	cvta.global.u64 	%rd47, %rd46;
	{ // callseq 8, 0
	.param .b64 param0;
	st.param.b64 	[param0], %rd47;
	.param .b64 param1;
	st.param.b64 	[param1], %rd17;
	.param .b32 retval0;
	call.uni (retval0), 
	vprintf, 
	(
	param0, 
	param1
	);
	ld.param.b32 	%r59, [retval0];
	} // callseq 8
	bra.uni 	$L__BB0_21;
$L__BB0_20:
	st.local.v2.u32 	[%rd2], {%r19, %r20};
	cvta.global.u64 	%rd50, %rd31;
	{ // callseq 9, 0
	.param .b64 param0;
	st.param.b64 	[param0], %rd50;
	.param .b64 param1;
	st.param.b64 	[param1], %rd17;
	.param .b32 retval0;
	call.uni (retval0), 
	vprintf, 
	(
	param0, 
	param1
	);
	ld.param.b32 	%r61, [retval0];
	} // callseq 9
	ld.global.u32 	%r63, [%rd12+12];
	ld.global.u32 	%r64, [%rd14+12];
	st.global.u32 	[%rd12+12], %r64;
	st.global.u32 	[%rd14+12], %r63;
$L__BB0_21:
	add.s32 	%r67, %r67, 4;
	add.s64 	%rd53, %rd53, 16;
	setp.lt.u32 	%p15, %r67, %r2;
	@%p15 bra 	$L__BB0_9;
$L__BB0_22:
	{ // callseq 10, 0
	.param .b64 param0;
	st.param.b64 	[param0], %rd16;
	.param .b32 param1;
	st.param.b32 	[param1], %r22;
	.param .b32 param2;
	st.param.b32 	[param2], %r1;
	.param .b32 param3;
	st.param.b32 	[param3], %r24;
	call.uni 
	_Z12bitonicMergePiiii, 
	(
	param0, 
	param1, 
	param2, 
	param3
	);
	} // callseq 10
	{ // callseq 11, 0
	.param .b64 param0;
	st.param.b64 	[param0], %rd16;
	.param .b32 param1;
	st.param.b32 	[param1], %r2;
	.param .b32 param2;
	st.param.b32 	[param2], %r1;
	.param .b32 param3;
	st.param.b32 	[param3], %r24;
	call.uni 
	_Z12bitonicMergePiiii, 
	(
	param0, 
	param1, 
	param2, 
	param3
	);
	} // callseq 11
$L__BB0_23:
	ret;

}
	// .globl	_Z11bitonicSortPiiiii
.visible .entry _Z11bitonicSortPiiiii(
	.param .u64 .ptr .align 1 _Z11bitonicSortPiiiii_param_0,
	.param .u32 _Z11bitonicSortPiiiii_param_1,
	.param .u32 _Z11bitonicSortPiiiii_param_2,
	.param .u32 _Z11bitonicSortPiiiii_param_3,
	.param .u32 _Z11bitonicSortPiiiii_param_4
)
{
	.local .align 8 .b8 	__local_depot1[16];
	.reg .b64 	%SP;
	.reg .b64 	%SPL;
	.reg .pred 	%p<28>;
	.reg .b32 	%r<116>;
	.reg .b64 	%rd<75>;

	mov.u64 	%SPL, __local_depot1;
	cvta.local.u64 	%SP, %SPL;
	ld.param.u64 	%rd14, [_Z11bitonicSortPiiiii_param_0];
	ld.param.u32 	%r31, [_Z11bitonicSortPiiiii_param_1];
	ld.param.u32 	%r35, [_Z11bitonicSortPiiiii_param_2];
	ld.param.u32 	%r33, [_Z11bitonicSortPiiiii_param_3];
	ld.param.u32 	%r34, [_Z11bitonicSortPiiiii_param_4];
	cvta.to.global.u64 	%rd1, %rd14;
	add.u64 	%rd2, %SPL, 0;
	mov.u32 	%r36, %tid.x;
	mov.u32 	%r37, %ntid.x;
	mov.u32 	%r38, %ctaid.x;
	mov.u32 	%r39, %tid.y;
	mov.u32 	%r40, %ntid.y;
	mov.u32 	%r41, %ctaid.y;
	mad.lo.s32 	%r42, %r40, %r41, %r39;
	mov.u32 	%r43, %nctaid.x;
	mad.lo.s32 	%r44, %r42, %r43, %r38;
	mad.lo.s32 	%r45, %r44, %r37, %r36;
	setp.lt.s32 	%p1, %r33, 1;
	setp.ge.s32 	%p2, %r45, %r35;
	or.pred  	%p3, %p1, %p2;
	@%p3 bra 	$L__BB1_32;
	div.s32 	%r2, %r31, %r35;
	and.b32  	%r47, %r45, 1;
	xor.b32  	%r3, %r47, %r34;
	mov.b32 	%r112, 0;
	add.u64 	%rd16, %SP, 8;
	mov.u64 	%rd18, $str$4;
$L__BB1_2:
	shl.b32 	%r5, %r2, %r112;
	cvta.to.local.u64 	%rd17, %rd16;
	st.local.u32 	[%rd17], %r5;
	cvta.global.u64 	%rd19, %rd18;
	{ // callseq 12, 0
	.param .b64 param0;
	st.param.b64 	[param0], %rd19;
	.param .b64 param1;
	st.param.b64 	[param1], %rd16;
	.param .b32 retval0;
	call.uni (retval0), 
	vprintf, 
	(
	param0, 
	param1
	);
	ld.param.b32 	%r48, [retval0];
	} // callseq 12
	mul.lo.s32 	%r6, %r5, %r45;
	cvt.s64.s32 	%rd3, %r6;
	shr.u32 	%r50, %r5, 31;
	add.s32 	%r51, %r5, %r50;
	shr.s32 	%r7, %r51, 1;
	setp.lt.s32 	%p4, %r5, 2;
	@%p4 bra 	$L__BB1_31;
	add.s32 	%r53, %r7, -1;
	setp.lt.u32 	%p5, %r53, 3;
	mov.b32 	%r115, 0;
	@%p5 bra 	$L__BB1_18;
	and.b32  	%r115, %r7, 1073741820;
	neg.s32 	%r113, %r115;
	mul.wide.s32 	%rd20, %r6, 4;
	add.s64 	%rd74, %rd1, %rd20;
$L__BB1_5:
	.pragma "nounroll";
	ld.global.u32 	%r10, [%rd74];
	mul.wide.u32 	%rd21, %r7, 4;
	add.s64 	%rd6, %rd74, %rd21;
	ld.global.u32 	%r11, [%rd6];
	setp.gt.s32 	%p6, %r10, %r11;
	selp.u32 	%r55, 1, 0, %p6;
	setp.ne.s32 	%p7, %r3, %r55;
	@%p7 bra 	$L__BB1_7;
	st.local.v2.u32 	[%rd2], {%r10, %r11};
	mov.u64 	%rd25, $str;
	cvta.global.u64 	%rd26, %rd25;
	add.u64 	%rd27, %SP, 0;
	{ // callseq 14, 0
	.param .b64 param0;
	st.param.b64 	[param0], %rd26;
	.param .b64 param1;
	st.param.b64 	[param1], %rd27;
	.param .b32 retval0;
	call.uni (retval0), 
	vprintf, 
	(
	param0, 
	param1
	);
	ld.param.b32 	%r58, [retval0];
	} // callseq 14
	ld.global.u32 	%r60, [%rd74];
	ld.global.u32 	%r61, [%rd6];
	st.global.u32 	[%rd74], %r61;
	st.global.u32 	[%rd6], %r60;
	bra.uni 	$L__BB1_8;
$L__BB1_7:
	st.local.v2.u32 	[%rd2], {%r10, %r11};
	mov.u64 	%rd22, $str$1;
	cvta.global.u64 	%rd23, %rd22;
	add.u64 	%rd24, %SP, 0;
	{ // callseq 13, 0
	.param .b64 param0;
	st.param.b64 	[param0], %rd23;
	.param .b64 param1;
	st.param.b64 	[param1], %rd24;
	.param .b32 retval0;
	call.uni (retval0), 
	vprintf, 
	(
	param0, 
	param1
	);
	ld.param.b32 	%r56, [retval0];
	} // callseq 13
$L__BB1_8:
	ld.global.u32 	%r12, [%rd74+4];
	ld.global.u32 	%r13, [%rd6+4];
	setp.gt.s32 	%p8, %r12, %r13;
	selp.u32 	%r62, 1, 0, %p8;
	setp.eq.s32 	%p9, %r3, %r62;
	@%p9 bra 	$L__BB1_10;
	st.local.v2.u32 	[%rd2], {%r12, %r13};
	mov.u64 	%rd28, $str$1;
	cvta.global.u64 	%rd29, %rd28;
	add.u64 	%rd30, %SP, 0;
	{ // callseq 15, 0
	.param .b64 param0;
	st.param.b64 	[param0], %rd29;
	.param .b64 param1;
	st.param.b64 	[param1], %rd30;
	.param .b32 retval0;
	call.uni (retval0), 
	vprintf, 
	(
	param0, 
	param1
	);
	ld.param.b32 	%r63, [retval0];
	} // callseq 15
	bra.uni 	$L__BB1_11;
$L__BB1_10:
	st.local.v2.u32 	[%rd2], {%r12, %r13};
	mov.u64 	%rd31, $str;
	cvta.global.u64 	%rd32, %rd31;
	add.u64 	%rd33, %SP, 0;
	{ // callseq 16, 0
	.param .b64 param0;
	st.param.b64 	[param0], %rd32;
	.param .b64 param1;
	st.param.b64 	[param1], %rd33;
	.param .b32 retval0;
	call.uni (retval0), 
	vprintf, 
	(
	param0, 
	param1
	);
	ld.param.b32 	%r65, [retval0];
	} // callseq 16
	ld.global.u32 	%r67, [%rd74+4];
	ld.global.u32 	%r68, [%rd6+4];
	st.global.u32 	[%rd74+4], %r68;
	st.global.u32 	[%rd6+4], %r67;
$L__BB1_11:
	ld.global.u32 	%r14, [%rd74+8];
	ld.global.u32 	%r15, [%rd6+8];
	setp.gt.s32 	%p10, %r14, %r15;
	selp.u32 	%r69, 1, 0, %p10;
	setp.eq.s32 	%p11, %r3, %r69;
	@%p11 bra 	$L__BB1_13;
	st.local.v2.u32 	[%rd2], {%r14, %r15};
	mov.u64 	%rd34, $str$1;
	cvta.global.u64 	%rd35, %rd34;
	add.u64 	%rd36, %SP, 0;
	{ // callseq 17, 0
	.param .b64 param0;
	st.param.b64 	[param0], %rd35;
	.param .b64 param1;
	st.param.b64 	[param1], %rd36;
	.param .b32 retval0;
	call.uni (retval0), 
	vprintf, 
	(
	param0, 
	param1
	);
	ld.param.b32 	%r70, [retval0];
	} // callseq 17
	bra.uni 	$L__BB1_14;
$L__BB1_13:
	st.local.v2.u32 	[%rd2], {%r14, %r15};
	mov.u64 	%rd37, $str;
	cvta.global.u64 	%rd38, %rd37;
	add.u64 	%rd39, %SP, 0;
	{ // callseq 18, 0
	.param .b64 param0;
	st.param.b64 	[param0], %rd38;
	.param .b64 param1;
	st.param.b64 	[param1], %rd39;
	.param .b32 retval0;
	call.uni (retval0), 
	vprintf, 
	(
	param0, 
	param1
	);
	ld.param.b32 	%r72, [retval0];
	} // callseq 18
	ld.global.u32 	%r74, [%rd74+8];
	ld.global.u32 	%r75, [%rd6+8];
	st.global.u32 	[%rd74+8], %r75;
	st.global.u32 	[%rd6+8], %r74;
$L__BB1_14:
	ld.global.u32 	%r16, [%rd74+12];
	ld.global.u32 	%r17, [%rd6+12];
	setp.gt.s32 	%p12, %r16, %r17;
	selp.u32 	%r76, 1, 0, %p12;
	setp.eq.s32 	%p13, %r3, %r76;
	@%p13 bra 	$L__BB1_16;
	st.local.v2.u32 	[%rd2], {%r16, %r17};
	mov.u64 	%rd40, $str$1;
	cvta.global.u64 	%rd41, %rd40;
	add.u64 	%rd42, %SP, 0;
	{ // callseq 19, 0
	.param .b64 param0;
	st.param.b64 	[param0], %rd41;
	.param .b64 param1;
	st.param.b64 	[param1], %rd42;
	.param .b32 retval0;
	call.uni (retval0), 
	vprintf, 
	(
	param0, 
	param1
	);
	ld.param.b32 	%r77, [retval0];
	} // callseq 19
	bra.uni 	$L__BB1_17;
$L__BB1_16:
	st.local.v2.u32 	[%rd2], {%r16, %r17};
	mov.u64 	%rd43, $str;
	cvta.global.u64 	%rd44, %rd43;
	add.u64 	%rd45, %SP, 0;
	{ // callseq 20, 0
	.param .b64 param0;
	st.param.b64 	[param0], %rd44;
	.param .b64 param1;
	st.param.b64 	[param1], %rd45;
	.param .b32 retval0;
	call.uni (retval0), 
	vprintf, 
	(
	param0, 
	param1
	);
	ld.param.b32 	%r79, [retval0];
	} // callseq 20
	ld.global.u32 	%r81, [%rd74+12];
	ld.global.u32 	%r82, [%rd6+12];
	st.global.u32 	[%rd74+12], %r82;
	st.global.u32 	[%rd6+12], %r81;
$L__BB1_17:
	add.s32 	%r113, %r113, 4;
	add.s64 	%rd74, %rd74, 16;
	setp.ne.s32 	%p14, %r113, 0;
	@%p14 bra 	$L__BB1_5;
$L__BB1_18:
	and.b32  	%r21, %r7, 3;
	setp.eq.s32 	%p15, %r21, 0;
	@%p15 bra 	$L__BB1_31;
	shl.b64 	%rd46, %rd3, 2;
	add.s64 	%rd8, %rd1, %rd46;
	setp.eq.s32 	%p16, %r21, 1;
	@%p16 bra 	$L__BB1_27;
	add.s32 	%r83, %r115, %r7;
	mul.wide.u32 	%rd47, %r115, 4;
	add.s64 	%rd9, %rd8, %rd47;
	ld.global.u32 	%r22, [%rd9];
	mul.wide.u32 	%rd48, %r83, 4;
	add.s64 	%rd10, %rd8, %rd48;
	ld.global.u32 	%r23, [%rd10];
	setp.gt.s32 	%p17, %r22, %r23;
	selp.u32 	%r84, 1, 0, %p17;
	setp.eq.s32 	%p18, %r3, %r84;
	@%p18 bra 	$L__BB1_22;
	st.local.v2.u32 	[%rd2], {%r22, %r23};
	mov.u64 	%rd49, $str$1;
	cvta.global.u64 	%rd50, %rd49;
	add.u64 	%rd51, %SP, 0;
	{ // callseq 21, 0
	.param .b64 param0;
	st.param.b64 	[param0], %rd50;
	.param .b64 param1;
	st.param.b64 	[param1], %rd51;
	.param .b32 retval0;
	call.uni (retval0), 
	vprintf, 
	(
	param0, 
	param1
	);
	ld.param.b32 	%r85, [retval0];
	} // callseq 21
	bra.uni 	$L__BB1_23;
$L__BB1_22:
	st.local.v2.u32 	[%rd2], {%r22, %r23};
	mov.u64 	%rd52, $str;
	cvta.global.u64 	%rd53, %rd52;
	add.u64 	%rd54, %SP, 0;
	{ // callseq 22, 0
	.param .b64 param0;
	st.param.b64 	[param0], %rd53;
	.param .b64 param1;
	st.param.b64 	[param1], %rd54;
	.param .b32 retval0;
	call.uni (retval0), 
	vprintf, 
	(
	param0, 
	param1
	);
	ld.param.b32 	%r87, [retval0];
	} // callseq 22
	ld.global.u32 	%r89, [%rd9];
	ld.global.u32 	%r90, [%rd10];
	st.global.u32 	[%rd9], %r90;
	st.global.u32 	[%rd10], %r89;
$L__BB1_23:
	ld.global.u32 	%r24, [%rd9+4];
	shl.b32 	%r91, %r7, 2;
	cvt.u64.u32 	%rd55, %r91;
	add.s64 	%rd11, %rd9, %rd55;
	ld.global.u32 	%r25, [%rd11+4];
	setp.gt.s32 	%p19, %r24, %r25;
	selp.u32 	%r92, 1, 0, %p19;
	setp.eq.s32 	%p20, %r3, %r92;
	@%p20 bra 	$L__BB1_25;
	st.local.v2.u32 	[%rd2], {%r24, %r25};
	mov.u64 	%rd56, $str$1;
	cvta.global.u64 	%rd57, %rd56;
	add.u64 	%rd58, %SP, 0;
	{ // callseq 23, 0
	.param .b64 param0;
	st.param.b64 	[param0], %rd57;
	.param .b64 param1;
	st.param.b64 	[param1], %rd58;
	.param .b32 retval0;
	call.uni (retval0), 
	vprintf, 
	(
	param0, 
	param1
	);
	ld.param.b32 	%r93, [retval0];
	} // callseq 23
	bra.uni 	$L__BB1_26;
$L__BB1_25:
	st.local.v2.u32 	[%rd2], {%r24, %r25};
	mov.u64 	%rd59, $str;
	cvta.global.u64 	%rd60, %rd59;
	add.u64 	%rd61, %SP, 0;
	{ // callseq 24, 0
	.param .b64 param0;
	st.param.b64 	[param0], %rd60;
	.param .b64 param1;
	st.param.b64 	[param1], %rd61;
	.param .b32 retval0;
	call.uni (retval0), 
	vprintf, 
	(
	param0, 
	param1
	);
	ld.param.b32 	%r95, [retval0];
	} // callseq 24
	ld.global.u32 	%r97, [%rd9+4];
	ld.global.u32 	%r98, [%rd11+4];
	st.global.u32 	[%rd9+4], %r98;
	st.global.u32 	[%rd11+4], %r97;
$L__BB1_26:
	add.s32 	%r115, %r115, 2;
$L__BB1_27:
	and.b32  	%r99, %r7, 1;
	setp.eq.b32 	%p21, %r99, 1;
	not.pred 	%p22, %p21;
	@%p22 bra 	$L__BB1_31;
	add.s32 	%r100, %r115, %r7;
	mul.wide.u32 	%rd62, %r115, 4;
	add.s64 	%rd12, %rd8, %rd62;
	ld.global.u32 	%r28, [%rd12];
	mul.wide.u32 	%rd63, %r100, 4;
	add.s64 	%rd13, %rd8, %rd63;
	ld.global.u32 	%r29, [%rd13];
	setp.gt.s32 	%p23, %r28, %r29;
	selp.u32 	%r101, 1, 0, %p23;
	setp.eq.s32 	%p24, %r3, %r101;
	@%p24 bra 	$L__BB1_30;
	st.local.v2.u32 	[%rd2], {%r28, %r29};
	mov.u64 	%rd64, $str$1;
	cvta.global.u64 	%rd65, %rd64;
	add.u64 	%rd66, %SP, 0;
	{ // callseq 25, 0
	.param .b64 param0;
	st.param.b64 	[param0], %rd65;
	.param .b64 param1;
	st.param.b64 	[param1], %rd66;
	.param .b32 retval0;
	call.uni (retval0), 
	vprintf, 
	(
	param0, 
	param1
	);
	ld.param.b32 	%r102, [retval0];
	} // callseq 25
	bra.uni 	$L__BB1_31;
$L__BB1_30:
	st.local.v2.u32 	[%rd2], {%r28, %r29};
	mov.u64 	%rd67, $str;
	cvta.global.u64 	%rd68, %rd67;
	add.u64 	%rd69, %SP, 0;
	{ // callseq 26, 0
	.param .b64 param0;
	st.param.b64 	[param0], %rd68;
	.param .b64 param1;
	st.param.b64 	[param1], %rd69;
	.param .b32 retval0;
	call.uni (retval0), 
	vprintf, 
	(
	param0, 
	param1
	);
	ld.param.b32 	%r104, [retval0];
	} // callseq 26
	ld.global.u32 	%r106, [%rd12];
	ld.global.u32 	%r107, [%rd13];
	st.global.u32 	[%rd12], %r107;
	st.global.u32 	[%rd13], %r106;
$L__BB1_31:
	mov.u64 	%rd70, $str$5;
	cvta.global.u64 	%rd71, %rd70;
	{ // callseq 27, 0
	.param .b64 param0;
	st.param.b64 	[param0], %rd71;
	.param .b64 param1;
	st.param.b64 	[param1], 0;
	.param .b32 retval0;
	call.uni (retval0), 
	vprintf, 
	(
	param0, 
	param1
	);
	ld.param.b32 	%r108, [retval0];
	} // callseq 27
	shl.b64 	%rd72, %rd3, 2;
	add.s64 	%rd73, %rd14, %rd72;
	{ // callseq 28, 0
	.param .b64 param0;
	st.param.b64 	[param0], %rd73;
	.param .b32 param1;
	st.param.b32 	[param1], 0;
	.param .b32 param2;
	st.param.b32 	[param2], %r5;
	.param .b32 param3;
	st.param.b32 	[param3], %r3;
	call.uni 
	_Z12bitonicMergePiiii, 
	(
	param0, 
	param1, 
	param2, 
	param3
	);
	} // callseq 28
	bar.sync 	0;
	add.s32 	%r112, %r112, 1;
	setp.lt.s32 	%p25, %r112, %r33;
	shr.s32 	%r110, %r35, %r112;
	setp.lt.s32 	%p26, %r45, %r110;
	and.pred  	%p27, %p25, %p26;
	@%p27 bra 	$L__BB1_2;
$L__BB1_32:
	ret;

}


// ===== COMPILED SASS (sm_100) =====

	.target	sm_100

	.elftype	@"ET_EXEC"


//--------------------- .note.nv.tkinfo           --------------------------
	.section	.note.nv.tkinfo,"",@"SHT_NOTE"
	.sectionflags	@"SHF_NOTE_NV_TKINFO"
	.tkinfo
        /*0018*/ 	.word	0x00000002
        /*0030*/ 	.string	""
        /*0030*/ 	.string	"ptxas"
        /*0030*/ 	.string	"Cuda compilation tools, release 13.0, V13.0.88"
        /*0030*/ 	.string	"Build cuda_13.0.r13.0/compiler.36424714_0"
        /*0030*/ 	.string	"-arch sm_100 -m 64 "



//--------------------- .note.nv.cuinfo           --------------------------
	.section	.note.nv.cuinfo,"",@"SHT_NOTE"
	.sectionflags	@"SHF_NOTE_NV_CUINFO"
        /*0018*/ 	.short	0x0002
        /*001a*/ 	.short	0x0064
        /*001c*/ 	.short	0x0082
	.zero		2


//--------------------- .nv.info                  --------------------------
	.section	.nv.info,"",@"SHT_CUDA_INFO"
	.align	4


	//----- nvinfo : EIATTR_REGCOUNT
	.align		4
        /*0000*/ 	.byte	0x04, 0x2f
        /*0002*/ 	.short	(.L_5 - .L_4)
	.align		4
.L_4:
        /*0004*/ 	.word	index@(_Z11bitonicSortPiiiii)
        /*0008*/ 	.word	0x00000026


	//----- nvinfo : EIATTR_FRAME_SIZE
	.align		4
.L_5:
        /*000c*/ 	.byte	0x04, 0x11
        /*000e*/ 	.short	(.L_7 - .L_6)
	.align		4
.L_6:
        /*0010*/ 	.word	index@($_Z11bitonicSortPiiiii$_Z12bitonicMergePiiii)
        /*0014*/ 	.word	0x00000010


	//----- nvinfo : EIATTR_FRAME_SIZE
	.align		4
.L_7:
        /*0018*/ 	.byte	0x04, 0x11
        /*001a*/ 	.short	(.L_9 - .L_8)
	.align		4
.L_8:
        /*001c*/ 	.word	index@(_Z11bitonicSortPiiiii)
        /*0020*/ 	.word	0x00000010


	//----- nvinfo : EIATTR_MIN_STACK_SIZE
	.align		4
.L_9:
        /*0024*/ 	.byte	0x04, 0x12
        /*0026*/ 	.short	(.L_11 - .L_10)
	.align		4
.L_10:
        /*0028*/ 	.word	index@(_Z11bitonicSortPiiiii)
        /*002c*/ 	.word	0x00000010
.L_11:


//--------------------- .nv.compat                --------------------------
	.section	.nv.compat,"",@"SHT_CUDA_COMPAT_INFO"
	.align	4
        /*0000*/ 	.byte	0x02, 0x09, 0x00, 0x00, 0x02, 0x02, 0x01, 0x00, 0x02, 0x05, 0x05, 0x00, 0x03, 0x07, 0x01, 0x01
        /*0010*/ 	.byte	0x02, 0x03, 0x00, 0x00, 0x02, 0x06, 0x01, 0x00, 0x04, 0x0b, 0x08, 0x00, 0x09, 0x00, 0x00, 0x00
        /*0020*/ 	.byte	0x00, 0x00, 0x00, 0x00


//--------------------- .nv.info._Z11bitonicSortPiiiii --------------------------
	.section	.nv.info._Z11bitonicSortPiiiii,"",@"SHT_CUDA_INFO"
	.sectionflags	@""
	.align	4


	//----- nvinfo : EIATTR_CUDA_API_VERSION
	.align		4
        /*0000*/ 	.byte	0x04, 0x37
        /*0002*/ 	.short	(.L_13 - .L_12)
.L_12:
        /*0004*/ 	.word	0x00000082


	//----- nvinfo : EIATTR_KPARAM_INFO
	.align		4
.L_13:
        /*0008*/ 	.byte	0x04, 0x17
        /*000a*/ 	.short	(.L_15 - .L_14)
.L_14:
        /*000c*/ 	.word	0x00000000
        /*0010*/ 	.short	0x0004
        /*0012*/ 	.short	0x0014
        /*0014*/ 	.byte	0x00, 0xf0, 0x11, 0x00


	//----- nvinfo : EIATTR_KPARAM_INFO
	.align		4
.L_15:
        /*0018*/ 	.byte	0x04, 0x17
        /*001a*/ 	.short	(.L_17 - .L_16)
.L_16:
        /*001c*/ 	.word	0x00000000
        /*0020*/ 	.short	0x0003
        /*0022*/ 	.short	0x0010
        /*0024*/ 	.byte	0x00, 0xf0, 0x11, 0x00


	//----- nvinfo : EIATTR_KPARAM_INFO
	.align		4
.L_17:
        /*0028*/ 	.byte	0x04, 0x17
        /*002a*/ 	.short	(.L_19 - .L_18)
.L_18:
        /*002c*/ 	.word	0x00000000
        /*0030*/ 	.short	0x0002
        /*0032*/ 	.short	0x000c
        /*0034*/ 	.byte	0x00, 0xf0, 0x11, 0x00


	//----- nvinfo : EIATTR_KPARAM_INFO
	.align		4
.L_19:
        /*0038*/ 	.byte	0x04, 0x17
        /*003a*/ 	.short	(.L_21 - .L_20)
.L_20:
        /*003c*/ 	.word	0x00000000
        /*0040*/ 	.short	0x0001
        /*0042*/ 	.short	0x0008
        /*0044*/ 	.byte	0x00, 0xf0, 0x11, 0x00


	//----- nvinfo : EIATTR_KPARAM_INFO
	.align		4
.L_21:
        /*0048*/ 	.byte	0x04, 0x17
        /*004a*/ 	.short	(.L_23 - .L_22)
.L_22:
        /*004c*/ 	.word	0x00000000
        /*0050*/ 	.short	0x0000
        /*0052*/ 	.short	0x0000
        /*0054*/ 	.byte	0x00, 0xf5, 0x21, 0x00


	//----- nvinfo : EIATTR_SPARSE_MMA_MASK
	.align		4
.L_23:
        /*0058*/ 	.byte	0x03, 0x50
        /*005a*/ 	.short	0x0000


	//----- nvinfo : EIATTR_MAXREG_COUNT
	.align		4
        /*005c*/ 	.byte	0x03, 0x1b
        /*005e*/ 	.short	0x00ff


	//----- nvinfo : EIATTR_NUM_BARRIERS
	.align		4
        /*0060*/ 	.byte	0x02, 0x4c
        /*0062*/ 	.byte	0x01
	.zero		1


	//----- nvinfo : EIATTR_EXTERNS
	.align		4
        /*0064*/ 	.byte	0x04, 0x0f
        /*0066*/ 	.short	(.L_25 - .L_24)


	//   ....[0]....
	.align		4
.L_24:
        /*0068*/ 	.word	index@(vprintf)


	//----- nvinfo : EIATTR_MERCURY_ISA_VERSION
	.align		4
.L_25:
        /*006c*/ 	.byte	0x03, 0x5f
        /*006e*/ 	.short	0x0101


	//----- nvinfo : EIATTR_VRC_CTA_INIT_COUNT
	.align		4
        /*0070*/ 	.byte	0x02, 0x4a
	.zero		1
	.zero		1


	//----- nvinfo : EIATTR_SYSCALL_OFFSETS
	.align		4
        /*0074*/ 	.byte	0x04, 0x46
        /*0076*/ 	.short	(.L_27 - .L_26)


	//   ....[0]....
.L_26:
        /*0078*/ 	.word	0x000003d0


	//   ....[1]....
        /*007c*/ 	.word	0x00000640


	//   ....[2]....
        /*0080*/ 	.word	0x00000730


	//   ....[3]....
        /*0084*/ 	.word	0x00000850


	//   ....[4]....
        /*0088*/ 	.word	0x00000900


	//   ....[5]....
        /*008c*/ 	.word	0x00000a60


	//   ....[6]....
        /*0090*/ 	.word	0x00000b10


	//   ....[7]....
        /*0094*/ 	.word	0x00000c70


	//   ....[8]....
        /*0098*/ 	.word	0x00000d20


	//   ....[9]....
        /*009c*/ 	.word	0x00000f80


	//   ....[10]....
        /*00a0*/ 	.word	0x00001030


	//   ....[11]....
        /*00a4*/ 	.word	0x000011b0


	//   ....[12]....
        /*00a8*/ 	.word	0x00001260


	//   ....[13]....
        /*00ac*/ 	.word	0x00001430


	//   ....[14]....
        /*00b0*/ 	.word	0x000014e0


	//   ....[15]....
        /*00b4*/ 	.word	0x000015b0


	//   ....[16]....
        /*00b8*/ 	.word	0x00001b80


	//   ....[17]....
        /*00bc*/ 	.word	0x00001c30


	//   ....[18]....
        /*00c0*/ 	.word	0x00001f50


	//   ....[19]....
        /*00c4*/ 	.word	0x000020c0


	//   ....[20]....
        /*00c8*/ 	.word	0x00002270


	//   ....[21]....
        /*00cc*/ 	.word	0x00002320


	//   ....[22]....
        /*00d0*/ 	.word	0x000025a0


	//   ....[23]....
        /*00d4*/ 	.word	0x00002650


	//   ....[24]....
        /*00d8*/ 	.word	0x00002870


	//   ....[25]....
        /*00dc*/ 	.word	0x00002920


	//----- nvinfo : EIATTR_EXIT_INSTR_OFFSETS
	.align		4
.L_27:
        /*00e0*/ 	.byte	0x04, 0x1c
        /*00e2*/ 	.short	(.L_29 - .L_28)


	//   ....[0]....
.L_28:
        /*00e4*/ 	.word	0x00000140


	//   ....[1]....
        /*00e8*/ 	.word	0x000016e0


	//----- nvinfo : EIATTR_CRS_STACK_SIZE
	.align		4
.L_29:
        /*00ec*/ 	.byte	0x04, 0x1e
        /*00ee*/ 	.short	(.L_31 - .L_30)
.L_30:
        /*00f0*/ 	.word	0x00000000


	//----- nvinfo : EIATTR_CBANK_PARAM_SIZE
	.align		4
.L_31:
        /*00f4*/ 	.byte	0x03, 0x19
        /*00f6*/ 	.short	0x0018


	//----- nvinfo : EIATTR_PARAM_CBANK
	.align		4
        /*00f8*/ 	.byte	0x04, 0x0a
        /*00fa*/ 	.short	(.L_33 - .L_32)
	.align		4
.L_32:
        /*00fc*/ 	.word	index@(.nv.constant0._Z11bitonicSortPiiiii)
        /*0100*/ 	.short	0x0380
        /*0102*/ 	.short	0x0018


	//----- nvinfo : EIATTR_SW_WAR
	.align		4
.L_33:
        /*0104*/ 	.byte	0x04, 0x36
        /*0106*/ 	.short	(.L_35 - .L_34)
.L_34:
        /*0108*/ 	.word	0x00000008
.L_35:


//--------------------- .nv.callgraph             --------------------------
	.section	.nv.callgraph,"",@"SHT_CUDA_CALLGRAPH"
	.align	4
	.sectionentsize	8
	.align		4
        /*0000*/ 	.word	0x00000000
	.align		4
        /*0004*/ 	.word	0xffffffff
	.align		4
        /*0008*/ 	.word	index@(_Z11bitonicSortPiiiii)
	.align		4
        /*000c*/ 	.word	index@(vprintf)
	.align		4
        /*0010*/ 	.word	0x00000000
	.align		4
        /*0014*/ 	.word	0xfffffffe
	.align		4
        /*0018*/ 	.word	0x00000000
	.align		4
        /*001c*/ 	.word	0xfffffffd
	.align		4
        /*0020*/ 	.word	0x00000000
	.align		4
        /*0024*/ 	.word	0xfffffffc


//--------------------- .nv.constant4             --------------------------
	.section	.nv.constant4,"a",@progbits
	.align	8
	.align		8
.nv.constant4:
        /*0000*/ 	.dword	vprintf
	.align		8
        /*0008*/ 	.dword	$str
	.align		8
        /*0010*/ 	.dword	$str$1
	.align		8
        /*0018*/ 	.dword	$str$4
	.align		8
        /*0020*/ 	.dword	$str$5


//--------------------- .text._Z11bitonicSortPiiiii --------------------------
	.section	.text._Z11bitonicSortPiiiii,"ax",@progbits
	.align	128
        .global         _Z11bitonicSortPiiiii
        .type           _Z11bitonicSortPiiiii,@function
        .size           _Z11bitonicSortPiiiii,(.L_x_75 - _Z11bitonicSortPiiiii)
        .other          _Z11bitonicSortPiiiii,@"STO_CUDA_ENTRY STV_DEFAULT"
_Z11bitonicSortPiiiii:
.text._Z11bitonicSortPiiiii:
[----:B------:R-:W0:Y:S01]  /*0000*/  LDC R1, c[0x0][0x37c] ;  /* 0x0000df00ff017b82 */ /* 0x000e220000000800 */
[----:B------:R-:W1:Y:S01]  /*0010*/  S2R R0, SR_TID.Y ;  /* 0x0000000000007919 */ /* 0x000e620000002200 */
[----:B------:R-:W2:Y:S06]  /*0020*/  LDCU UR5, c[0x0][0x2fc] ;  /* 0x00005f80ff0577ac */ /* 0x000eac0008000800 */
[----:B------:R-:W3:Y:S01]  /*0030*/  S2UR UR7, SR_CTAID.X ;  /* 0x00000000000779c3 */ /* 0x000ee20000002500 */
[----:B0-----:R-:W-:Y:S01]  /*0040*/  VIADD R1, R1, 0xfffffff0 ;  /* 0xfffffff001017836 */ /* 0x001fe20000000000 */
[----:B------:R-:W1:Y:S01]  /*0050*/  S2R R5, SR_CTAID.Y ;  /* 0x0000000000057919 */ /* 0x000e620000002600 */
[----:B------:R-:W0:Y:S01]  /*0060*/  LDCU UR6, c[0x0][0x360] ;  /* 0x00006c00ff0677ac */ /* 0x000e220008000800 */
[----:B------:R-:W0:Y:S01]  /*0070*/  S2R R3, SR_TID.X ;  /* 0x0000000000037919 */ /* 0x000e220000002100 */
[----:B------:R-:W1:Y:S03]  /*0080*/  LDCU UR4, c[0x0][0x364] ;  /* 0x00006c80ff0477ac */ /* 0x000e660008000800 */
[----:B------:R-:W3:Y:S08]  /*0090*/  LDC R7, c[0x0][0x370] ;  /* 0x0000dc00ff077b82 */ /* 0x000ef00000000800 */
[----:B------:R-:W4:Y:S08]  /*00a0*/  LDC R9, c[0x0][0x38c] ;  /* 0x0000e300ff097b82 */ /* 0x000f300000000800 */
[----:B------:R-:W5:Y:S01]  /*00b0*/  LDC R2, c[0x0][0x390] ;  /* 0x0000e400ff027b82 */ /* 0x000f620000000800 */
[----:B-1----:R-:W-:Y:S01]  /*00c0*/  IMAD R0, R5, UR4, R0 ;  /* 0x0000000405007c24 */ /* 0x002fe2000f8e0200 */
[----:B------:R-:W1:Y:S03]  /*00d0*/  LDCU UR4, c[0x0][0x2f8] ;  /* 0x00005f00ff0477ac */ /* 0x000e660008000800 */
[----:B---3--:R-:W-:-:S04]  /*00e0*/  IMAD R0, R0, R7, UR7 ;  /* 0x0000000700007e24 */ /* 0x008fc8000f8e0207 */
[----:B0-----:R-:W-:-:S05]  /*00f0*/  IMAD R22, R0, UR6, R3 ;  /* 0x0000000600167c24 */ /* 0x001fca000f8e0203 */
[----:B----4-:R-:W-:-:S04]  /*0100*/  ISETP.GE.AND P0, PT, R22, R9, PT ;  /* 0x000000091600720c */ /* 0x010fc80003f06270 */
[----:B-----5:R-:W-:Y:S02]  /*0110*/  ISETP.LT.OR P0, PT, R2, 0x1, P0 ;  /* 0x000000010200780c */ /* 0x020fe40000701670 */
[----:B-1----:R-:W-:-:S05]  /*0120*/  IADD3 R17, P1, PT, R1, UR4, RZ ;  /* 0x0000000401117c10 */ /* 0x002fca000ff3e0ff */
[----:B--2---:R-:W-:-:S06]  /*0130*/  IMAD.X R16, RZ, RZ, UR5, P1 ;  /* 0x00000005ff107e24 */ /* 0x004fcc00088e06ff */
[----:B------:R-:W-:Y:S05]  /*0140*/  @P0 EXIT ;  /* 0x000000000000094d */ /* 0x000fea0003800000 */
[----:B------:R-:W-:Y:S01]  /*0150*/  IABS R5, R9 ;  /* 0x0000000900057213 */ /* 0x000fe20000000000 */
[----:B------:R-:W0:Y:S01]  /*0160*/  LDC R6, c[0x0][0x388] ;  /* 0x0000e200ff067b82 */ /* 0x000e220000000800 */
[----:B------:R-:W-:Y:S01]  /*0170*/  IMAD.MOV.U32 R19, RZ, RZ, RZ ;  /* 0x000000ffff137224 */ /* 0x000fe200078e00ff */
[----:B------:R-:W1:Y:S01]  /*0180*/  LDCU.64 UR36, c[0x0][0x358] ;  /* 0x00006b00ff2477ac */ /* 0x000e620008000a00 */
[----:B------:R-:W2:Y:S08]  /*0190*/  I2F.RP R0, R5 ;  /* 0x0000000500007306 */ /* 0x000eb00000209400 */
[----:B--2---:R-:W2:Y:S02]  /*01a0*/  MUFU.RCP R0, R0 ;  /* 0x0000000000007308 */ /* 0x004ea40000001000 */
[----:B--2---:R-:W-:-:S06]  /*01b0*/  VIADD R2, R0, 0xffffffe ;  /* 0x0ffffffe00027836 */ /* 0x004fcc0000000000 */
[----:B------:R2:W3:Y:S02]  /*01c0*/  F2I.FTZ.U32.TRUNC.NTZ R3, R2 ;  /* 0x0000000200037305 */ /* 0x0004e4000021f000 */
[----:B--2---:R-:W-:Y:S02]  /*01d0*/  IMAD.MOV.U32 R2, RZ, RZ, RZ ;  /* 0x000000ffff027224 */ /* 0x004fe400078e00ff */
[----:B---3--:R-:W-:-:S04]  /*01e0*/  IMAD.MOV R4, RZ, RZ, -R3 ;  /* 0x000000ffff047224 */ /* 0x008fc800078e0a03 */
[----:B------:R-:W-:Y:S01]  /*01f0*/  IMAD R7, R4, R5, RZ ;  /* 0x0000000504077224 */ /* 0x000fe200078e02ff */
[----:B0-----:R-:W-:-:S03]  /*0200*/  IABS R4, R6 ;  /* 0x0000000600047213 */ /* 0x001fc60000000000 */
[----:B------:R-:W-:-:S06]  /*0210*/  IMAD.HI.U32 R3, R3, R7, R2 ;  /* 0x0000000703037227 */ /* 0x000fcc00078e0002 */
[----:B------:R-:W-:Y:S02]  /*0220*/  IMAD.HI.U32 R2, R3, R4, RZ ;  /* 0x0000000403027227 */ /* 0x000fe400078e00ff */
[----:B------:R-:W0:Y:S02]  /*0230*/  LDC R3, c[0x0][0x394] ;  /* 0x0000e500ff037b82 */ /* 0x000e240000000800 */
[----:B------:R-:W-:-:S04]  /*0240*/  IMAD.MOV R0, RZ, RZ, -R2 ;  /* 0x000000ffff007224 */ /* 0x000fc800078e0a02 */
[----:B------:R-:W-:-:S05]  /*0250*/  IMAD R0, R5, R0, R4 ;  /* 0x0000000005007224 */ /* 0x000fca00078e0204 */
[----:B------:R-:W-:-:S13]  /*0260*/  ISETP.GT.U32.AND P2, PT, R5, R0, PT ;  /* 0x000000000500720c */ /* 0x000fda0003f44070 */
[----:B------:R-:W-:Y:S01]  /*0270*/  @!P2 IMAD.IADD R0, R0, 0x1, -R5 ;  /* 0x000000010000a824 */ /* 0x000fe200078e0a05 */
[----:B------:R-:W-:Y:S02]  /*0280*/  @!P2 IADD3 R2, PT, PT, R2, 0x1, RZ ;  /* 0x000000010202a810 */ /* 0x000fe40007ffe0ff */
[----:B------:R-:W-:Y:S02]  /*0290*/  ISETP.NE.AND P2, PT, R9, RZ, PT ;  /* 0x000000ff0900720c */ /* 0x000fe40003f45270 */
[----:B------:R-:W-:Y:S02]  /*02a0*/  ISETP.GE.U32.AND P0, PT, R0, R5, PT ;  /* 0x000000050000720c */ /* 0x000fe40003f06070 */
[----:B------:R-:W-:Y:S02]  /*02b0*/  LOP3.LUT R0, R6, R9, RZ, 0x3c, !PT ;  /* 0x0000000906007212 */ /* 0x000fe400078e3cff */
[----:B0-----:R-:W-:Y:S02]  /*02c0*/  LOP3.LUT R18, R3, 0x1, R22, 0x78, !PT ;  /* 0x0000000103127812 */ /* 0x001fe400078e7816 */
[----:B------:R-:W-:-:S07]  /*02d0*/  ISETP.GE.AND P1, PT, R0, RZ, PT ;  /* 0x000000ff0000720c */ /* 0x000fce0003f26270 */
[----:B------:R-:W-:-:S06]  /*02e0*/  @P0 VIADD R2, R2, 0x1 ;  /* 0x0000000102020836 */ /* 0x000fcc0000000000 */
[----:B------:R-:W-:Y:S01]  /*02f0*/  @!P1 IMAD.MOV R2, RZ, RZ, -R2 ;  /* 0x000000ffff029224 */ /* 0x000fe200078e0a02 */
[----:B-1----:R-:W-:-:S07]  /*0300*/  @!P2 LOP3.LUT R2, RZ, R9, RZ, 0x33, !PT ;  /* 0x00000009ff02a212 */ /* 0x002fce00078e33ff */
.L_x_41:
[----:B------:R-:W0:Y:S01]  /*0310*/  LDCU UR4, c[0x0][0x2f8] ;  /* 0x00005f00ff0477ac */ /* 0x000e220008000800 */
[----:B------:R-:W-:Y:S02]  /*0320*/  IADD3 R6, P0, PT, R17, 0x8, RZ ;  /* 0x0000000811067810 */ /* 0x000fe40007f1e0ff */
[----:B------:R-:W-:Y:S02]  /*0330*/  SHF.L.U32 R23, R2, R19, RZ ;  /* 0x0000001302177219 */ /* 0x000fe400000006ff */
[----:B------:R-:W-:Y:S02]  /*0340*/  MOV R0, 0x0 ;  /* 0x0000000000007802 */ /* 0x000fe40000000f00 */
[----:B------:R-:W-:Y:S02]  /*0350*/  IADD3.X R7, PT, PT, RZ, R16, RZ, P0, !PT ;  /* 0x00000010ff077210 */ /* 0x000fe400007fe4ff */
[----:B------:R1:W2:Y:S01]  /*0360*/  LDC.64 R8, c[0x4][R0] ;  /* 0x0100000000087b82 */ /* 0x0002a20000000a00 */
[----:B0-----:R-:W-:Y:S01]  /*0370*/  VIADD R10, R6, -UR4 ;  /* 0x80000004060a7c36 */ /* 0x001fe20008000000 */
[----:B------:R-:W0:Y:S04]  /*0380*/  LDCU.64 UR4, c[0x4][0x18] ;  /* 0x01000300ff0477ac */ /* 0x000e280008000a00 */
[----:B------:R1:W-:Y:S01]  /*0390*/  STL [R10], R23 ;  /* 0x000000170a007387 */ /* 0x0003e20000100800 */
[----:B0-----:R-:W-:-:S02]  /*03a0*/  IMAD.U32 R4, RZ, RZ, UR4 ;  /* 0x00000004ff047e24 */ /* 0x001fc4000f8e00ff */
[----:B-1----:R-:W-:-:S07]  /*03b0*/  IMAD.U32 R5, RZ, RZ, UR5 ;  /* 0x00000005ff057e24 */ /* 0x002fce000f8e00ff */
[----:B------:R-:W-:-:S07]  /*03c0*/  LEPC R20, `(.L_x_0) ;  /* 0x000000001014794e */ /* 0x000fce0000000000 */
[----:B--2---:R-:W-:Y:S05]  /*03d0*/  CALL.ABS.NOINC R8 ;  /* 0x0000000008007343 */ /* 0x004fea0003c00000 */
.L_x_0:
[----:B------:R-:W-:Y:S01]  /*03e0*/  ISETP.GE.AND P0, PT, R23, 0x2, PT ;  /* 0x000000021700780c */ /* 0x000fe20003f06270 */
[----:B------:R-:W-:Y:S01]  /*03f0*/  IMAD R25, R22, R23, RZ ;  /* 0x0000001716197224 */ /* 0x000fe200078e02ff */
[----:B------:R-:W-:Y:S04]  /*0400*/  BSSY.RECONVERGENT B8, `(.L_x_1) ;  /* 0x0000113000087945 */ /* 0x000fe80003800200 */
[----:B------:R-:W-:-:S07]  /*0410*/  SHF.R.S32.HI R24, RZ, 0x1f, R25 ;  /* 0x0000001fff187819 */ /* 0x000fce0000011419 */
[----:B------:R-:W-:Y:S05]  /*0420*/  @!P0 BRA `(.L_x_2) ;  /* 0x0000001000408947 */ /* 0x000fea0003800000 */
[----:B------:R-:W-:Y:S01]  /*0430*/  LEA.HI R31, R23, R23, RZ, 0x1 ;  /* 0x00000017171f7211 */ /* 0x000fe200078f08ff */
[----:B------:R-:W-:Y:S01]  /*0440*/  BSSY.RECONVERGENT B7, `(.L_x_3) ;  /* 0x0000098000077945 */ /* 0x000fe20003800200 */
[----:B------:R-:W-:Y:S02]  /*0450*/  IMAD.MOV.U32 R30, RZ, RZ, RZ ;  /* 0x000000ffff1e7224 */ /* 0x000fe400078e00ff */
[----:B------:R-:W-:-:S05]  /*0460*/  SHF.R.S32.HI R31, RZ, 0x1, R31 ;  /* 0x00000001ff1f7819 */ /* 0x000fca000001141f */
[----:B------:R-:W-:-:S05]  /*0470*/  VIADD R0, R31, 0xffffffff ;  /* 0xffffffff1f007836 */ /* 0x000fca0000000000 */
[----:B------:R-:W-:-:S13]  /*0480*/  ISETP.GE.U32.AND P0, PT, R0, 0x3, PT ;  /* 0x000000030000780c */ /* 0x000fda0003f06070 */
[----:B------:R-:W-:Y:S05]  /*0490*/  @!P0 BRA `(.L_x_4) ;  /* 0x0000000800488947 */ /* 0x000fea0003800000 */
[----:B------:R-:W0:Y:S01]  /*04a0*/  LDC.64 R4, c[0x0][0x380] ;  /* 0x0000e000ff047b82 */ /* 0x000e220000000a00 */
[----:B------:R-:W-:-:S05]  /*04b0*/  LOP3.LUT R30, R31, 0x3ffffffc, RZ, 0xc0, !PT ;  /* 0x3ffffffc1f1e7812 */ /* 0x000fca00078ec0ff */
[----:B------:R-:W-:Y:S02]  /*04c0*/  IMAD.MOV R32, RZ, RZ, -R30 ;  /* 0x000000ffff207224 */ /* 0x000fe400078e0a1e */
[----:B0-----:R-:W-:-:S04]  /*04d0*/  IMAD.WIDE R4, R25, 0x4, R4 ;  /* 0x0000000419047825 */ /* 0x001fc800078e0204 */
[----:B------:R-:W-:Y:S02]  /*04e0*/  IMAD.MOV.U32 R26, RZ, RZ, R4 ;  /* 0x000000ffff1a7224 */ /* 0x000fe400078e0004 */
[----:B------:R-:W-:-:S07]  /*04f0*/  IMAD.MOV.U32 R27, RZ, RZ, R5 ;  /* 0x000000ffff1b7224 */ /* 0x000fce00078e0005 */
.L_x_24:
[----:B------:R-:W-:Y:S01]  /*0500*/  IMAD.WIDE.U32 R28, R31, 0x4, R26 ;  /* 0x000000041f1c7825 */ /* 0x000fe200078e001a */
[----:B------:R-:W2:Y:S04]  /*0510*/  LDG.E R8, desc[UR36][R26.64] ;  /* 0x000000241a087981 */ /* 0x000ea8000c1e1900 */
[----:B------:R-:W2:Y:S01]  /*0520*/  LDG.E R9, desc[UR36][R28.64] ;  /* 0x000000241c097981 */ /* 0x000ea2000c1e1900 */
[----:B------:R-:W-:Y:S01]  /*0530*/  VIADD R32, R32, 0x4 ;  /* 0x0000000420207836 */ /* 0x000fe20000000000 */
[----:B------:R-:W-:Y:S04]  /*0540*/  BSSY.RECONVERGENT B6, `(.L_x_5) ;  /* 0x0000020000067945 */ /* 0x000fe80003800200 */
[----:B------:R-:W-:-:S04]  /*0550*/  ISETP.NE.AND P1, PT, R32, RZ, PT ;  /* 0x000000ff2000720c */ /* 0x000fc80003f25270 */
[----:B------:R-:W-:Y:S02]  /*0560*/  P2R R33, PR, RZ, 0x2 ;  /* 0x00000002ff217803 */ /* 0x000fe40000000000 */
[----:B--2---:R-:W-:-:S04]  /*0570*/  ISETP.GT.AND P0, PT, R8, R9, PT ;  /* 0x000000090800720c */ /* 0x004fc80003f04270 */
[----:B------:R-:W-:-:S04]  /*0580*/  SEL R3, RZ, 0x1, !P0 ;  /* 0x00000001ff037807 */ /* 0x000fc80004000000 */
[----:B------:R-:W-:-:S13]  /*0590*/  ISETP.NE.AND P0, PT, R18, R3, PT ;  /* 0x000000031200720c */ /* 0x000fda0003f05270 */
[----:B------:R-:W-:Y:S05]  /*05a0*/  @P0 BRA `(.L_x_6) ;  /* 0x00000000003c0947 */ /* 0x000fea0003800000 */
[----:B------:R-:W-:Y:S01]  /*05b0*/  MOV R0, 0x0 ;  /* 0x0000000000007802 */ /* 0x000fe20000000f00 */
[----:B------:R0:W-:Y:S01]  /*05c0*/  STL.64 [R1], R8 ;  /* 0x0000000801007387 */ /* 0x0001e20000100a00 */
[----:B------:R-:W1:Y:S01]  /*05d0*/  LDCU.64 UR4, c[0x4][0x8] ;  /* 0x01000100ff0477ac */ /* 0x000e620008000a00 */
[----:B------:R-:W-:Y:S01]  /*05e0*/  IMAD.MOV.U32 R6, RZ, RZ, R17 ;  /* 0x000000ffff067224 */ /* 0x000fe200078e0011 */
[----:B------:R0:W2:Y:S01]  /*05f0*/  LDC.64 R10, c[0x4][R0] ;  /* 0x01000000000a7b82 */ /* 0x0000a20000000a00 */
[----:B------:R-:W-:Y:S01]  /*0600*/  IMAD.MOV.U32 R7, RZ, RZ, R16 ;  /* 0x000000ffff077224 */ /* 0x000fe200078e0010 */
[----:B-1----:R-:W-:Y:S01]  /*0610*/  MOV R4, UR4 ;  /* 0x0000000400047c02 */ /* 0x002fe20008000f00 */
[----:B0-----:R-:W-:-:S07]  /*0620*/  IMAD.U32 R5, RZ, RZ, UR5 ;  /* 0x00000005ff057e24 */ /* 0x001fce000f8e00ff */
[----:B------:R-:W-:-:S07]  /*0630*/  LEPC R20, `(.L_x_7) ;  /* 0x000000001014794e */ /* 0x000fce0000000000 */
[----:B--2---:R-:W-:Y:S05]  /*0640*/  CALL.ABS.NOINC R10 ;  /* 0x000000000a007343 */ /* 0x004fea0003c00000 */
.L_x_7:
[----:B------:R-:W2:Y:S04]  /*0650*/  LDG.E R5, desc[UR36][R28.64] ;  /* 0x000000241c057981 */ /* 0x000ea8000c1e1900 */
[----:B------:R-:W3:Y:S04]  /*0660*/  LDG.E R3, desc[UR36][R26.64] ;  /* 0x000000241a037981 */ /* 0x000ee8000c1e1900 */
[----:B--2---:R0:W-:Y:S04]  /*0670*/  STG.E desc[UR36][R26.64], R5 ;  /* 0x000000051a007986 */ /* 0x0041e8000c101924 */
[----:B---3--:R0:W-:Y:S01]  /*0680*/  STG.E desc[UR36][R28.64], R3 ;  /* 0x000000031c007986 */ /* 0x0081e2000c101924 */
[----:B------:R-:W-:Y:S05]  /*0690*/  BRA `(.L_x_8) ;  /* 0x0000000000287947 */ /* 0x000fea0003800000 */
.L_x_6:
[----:B------:R-:W-:Y:S01]  /*06a0*/  MOV R0, 0x0 ;  /* 0x0000000000007802 */ /* 0x000fe20000000f00 */
[----:B------:R0:W-:Y:S01]  /*06b0*/  STL.64 [R1], R8 ;  /* 0x0000000801007387 */ /* 0x0001e20000100a00 */
[----:B------:R-:W1:Y:S01]  /*06c0*/  LDCU.64 UR4, c[0x4][0x10] ;  /* 0x01000200ff0477ac */ /* 0x000e620008000a00 */
[----:B------:R-:W-:Y:S01]  /*06d0*/  IMAD.MOV.U32 R6, RZ, RZ, R17 ;  /* 0x000000ffff067224 */ /* 0x000fe200078e0011 */
[----:B------:R0:W2:Y:S01]  /*06e0*/  LDC.64 R10, c[0x4][R0] ;  /* 0x01000000000a7b82 */ /* 0x0000a20000000a00 */
[----:B------:R-:W-:Y:S01]  /*06f0*/  MOV R7, R16 ;  /* 0x0000001000077202 */ /* 0x000fe20000000f00 */
[----:B-1----:R-:W-:Y:S02]  /*0700*/  IMAD.U32 R4, RZ, RZ, UR4 ;  /* 0x00000004ff047e24 */ /* 0x002fe4000f8e00ff */
[----:B0-----:R-:W-:-:S07]  /*0710*/  IMAD.U32 R5, RZ, RZ, UR5 ;  /* 0x00000005ff057e24 */ /* 0x001fce000f8e00ff */
[----:B------:R-:W-:-:S07]  /*0720*/  LEPC R20, `(.L_x_8) ;  /* 0x000000001014794e */ /* 0x000fce0000000000 */
[----:B--2---:R-:W-:Y:S05]  /*0730*/  CALL.ABS.NOINC R10 ;  /* 0x000000000a007343 */ /* 0x004fea0003c00000 */
.L_x_8:
[----:B------:R-:W-:Y:S05]  /*0740*/  BSYNC.RECONVERGENT B6 ;  /* 0x0000000000067941 */ /* 0x000fea0003800200 */
.L_x_5:
[----:B------:R-:W2:Y:S04]  /*0750*/  LDG.E R8, desc[UR36][R26.64+0x4] ;  /* 0x000004241a087981 */ /* 0x000ea8000c1e1900 */
[----:B------:R-:W2:Y:S01]  /*0760*/  LDG.E R9, desc[UR36][R28.64+0x4] ;  /* 0x000004241c097981 */ /* 0x000ea2000c1e1900 */
[----:B------:R-:W-:Y:S01]  /*0770*/  BSSY.RECONVERGENT B6, `(.L_x_9) ;  /* 0x000001e000067945 */ /* 0x000fe20003800200 */
[----:B--2---:R-:W-:-:S04]  /*0780*/  ISETP.GT.AND P0, PT, R8, R9, PT ;  /* 0x000000090800720c */ /* 0x004fc80003f04270 */
[----:B0-----:R-:W-:-:S04]  /*0790*/  SEL R3, RZ, 0x1, !P0 ;  /* 0x00000001ff037807 */ /* 0x001fc80004000000 */
[----:B------:R-:W-:-:S13]  /*07a0*/  ISETP.NE.AND P0, PT, R18, R3, PT ;  /* 0x000000031200720c */ /* 0x000fda0003f05270 */
[----:B------:R-:W-:Y:S05]  /*07b0*/  @!P0 BRA `(.L_x_10) ;  /* 0x00000000002c8947 */ /* 0x000fea0003800000 */
[----:B------:R-:W-:Y:S01]  /*07c0*/  MOV R0, 0x0 ;  /* 0x0000000000007802 */ /* 0x000fe20000000f00 */
[----:B------:R0:W-:Y:S01]  /*07d0*/  STL.64 [R1], R8 ;  /* 0x0000000801007387 */ /* 0x0001e20000100a00 */
[----:B------:R-:W1:Y:S01]  /*07e0*/  LDCU.64 UR4, c[0x4][0x10] ;  /* 0x01000200ff0477ac */ /* 0x000e620008000a00 */
[----:B------:R-:W-:Y:S01]  /*07f0*/  IMAD.MOV.U32 R6, RZ, RZ, R17 ;  /* 0x000000ffff067224 */ /* 0x000fe200078e0011 */
[----:B------:R0:W2:Y:S01]  /*0800*/  LDC.64 R10, c[0x4][R0] ;  /* 0x01000000000a7b82 */ /* 0x0000a20000000a00 */
[----:B------:R-:W-:Y:S02]  /*0810*/  IMAD.MOV.U32 R7, RZ, RZ, R16 ;  /* 0x000000ffff077224 */ /* 0x000fe400078e0010 */
[----:B-1----:R-:W-:Y:S02]  /*0820*/  IMAD.U32 R4, RZ, RZ, UR4 ;  /* 0x00000004ff047e24 */ /* 0x002fe4000f8e00ff */
[----:B0-----:R-:W-:-:S07]  /*0830*/  IMAD.U32 R5, RZ, RZ, UR5 ;  /* 0x00000005ff057e24 */ /* 0x001fce000f8e00ff */
[----:B------:R-:W-:-:S07]  /*0840*/  LEPC R20, `(.L_x_11) ;  /* 0x000000001014794e */ /* 0x000fce0000000000 */
[----:B--2---:R-:W-:Y:S05]  /*0850*/  CALL.ABS.NOINC R10 ;  /* 0x000000000a007343 */ /* 0x004fea0003c00000 */
.L_x_11:
[----:B------:R-:W-:Y:S05]  /*0860*/  BRA `(.L_x_12) ;  /* 0x0000000000387947 */ /* 0x000fea0003800000 */
.L_x_10:
[----:B------:R-:W-:Y:S01]  /*0870*/  MOV R0, 0x0 ;  /* 0x0000000000007802 */ /* 0x000fe20000000f00 */
[----:B------:R0:W-:Y:S01]  /*0880*/  STL.64 [R1], R8 ;  /* 0x0000000801007387 */ /* 0x0001e20000100a00 */
[----:B------:R-:W1:Y:S01]  /*0890*/  LDCU.64 UR4, c[0x4][0x8] ;  /* 0x01000100ff0477ac */ /* 0x000e620008000a00 */
[----:B------:R-:W-:Y:S01]  /*08a0*/  MOV R6, R17 ;  /* 0x0000001100067202 */ /* 0x000fe20000000f00 */
[----:B------:R0:W2:Y:S01]  /*08b0*/  LDC.64 R10, c[0x4][R0] ;  /* 0x01000000000a7b82 */ /* 0x0000a20000000a00 */
[----:B------:R-:W-:Y:S02]  /*08c0*/  IMAD.MOV.U32 R7, RZ, RZ, R16 ;  /* 0x000000ffff077224 */ /* 0x000fe400078e0010 */
[----:B-1----:R-:W-:Y:S02]  /*08d0*/  IMAD.U32 R4, RZ, RZ, UR4 ;  /* 0x00000004ff047e24 */ /* 0x002fe4000f8e00ff */
[----:B0-----:R-:W-:-:S07]  /*08e0*/  IMAD.U32 R5, RZ, RZ, UR5 ;  /* 0x00000005ff057e24 */ /* 0x001fce000f8e00ff */
[----:B------:R-:W-:-:S07]  /*08f0*/  LEPC R20, `(.L_x_13) ;  /* 0x000000001014794e */ /* 0x000fce0000000000 */
[----:B--2---:R-:W-:Y:S05]  /*0900*/  CALL.ABS.NOINC R10 ;  /* 0x000000000a007343 */ /* 0x004fea0003c00000 */
.L_x_13:
[----:B------:R-:W2:Y:S04]  /*0910*/  LDG.E R5, desc[UR36][R28.64+0x4] ;  /* 0x000004241c057981 */ /* 0x000ea8000c1e1900 */
[----:B------:R-:W3:Y:S04]  /*0920*/  LDG.E R3, desc[UR36][R26.64+0x4] ;  /* 0x000004241a037981 */ /* 0x000ee8000c1e1900 */
[----:B--2---:R0:W-:Y:S04]  /*0930*/  STG.E desc[UR36][R26.64+0x4], R5 ;  /* 0x000004051a007986 */ /* 0x0041e8000c101924 */
[----:B---3--:R0:W-:Y:S02]  /*0940*/  STG.E desc[UR36][R28.64+0x4], R3 ;  /* 0x000004031c007986 */ /* 0x0081e4000c101924 */
.L_x_12:
[----:B------:R-:W-:Y:S05]  /*0950*/  BSYNC.RECONVERGENT B6 ;  /* 0x0000000000067941 */ /* 0x000fea0003800200 */
.L_x_9:
        /* <DEDUP_REMOVED lines=17> */
.L_x_16:
[----:B------:R-:W-:Y:S05]  /*0a70*/  BRA `(.L_x_17) ;  /* 0x0000000000387947 */ /* 0x000fea0003800000 */
.L_x_15:
[----:B------:R-:W-:Y:S01]  /*0a80*/  MOV R0, 0x0 ;  /* 0x0000000000007802 */ /* 0x000fe20000000f00 */
[----:B------:R0:W-:Y:S01]  /*0a90*/  STL.64 [R1], R8 ;  /* 0x0000000801007387 */ /* 0x0001e20000100a00 */
[----:B------:R-:W1:Y:S01]  /*0aa0*/  LDCU.64 UR4, c[0x4][0x8] ;  /* 0x01000100ff0477ac */ /* 0x000e620008000a00 */
[----:B------:R-:W-:Y:S01]  /*0ab0*/  IMAD.MOV.U32 R6, RZ, RZ, R17 ;  /* 0x000000ffff067224 */ /* 0x000fe200078e0011 */
[----:B------:R0:W2:Y:S01]  /*0ac0*/  LDC.64 R10, c[0x4][R0] ;  /* 0x01000000000a7b82 */ /* 0x0000a20000000a00 */
[----:B------:R-:W-:Y:S02]  /*0ad0*/  IMAD.MOV.U32 R7, RZ, RZ, R16 ;  /* 0x000000ffff077224 */ /* 0x000fe400078e0010 */
[----:B-1----:R-:W-:Y:S01]  /*0ae0*/  IMAD.U32 R4, RZ, RZ, UR4 ;  /* 0x00000004ff047e24 */ /* 0x002fe2000f8e00ff */
[----:B0-----:R-:W-:-:S07]  /*0af0*/  MOV R5, UR5 ;  /* 0x0000000500057c02 */ /* 0x001fce0008000f00 */
[----:B------:R-:W-:-:S07]  /*0b00*/  LEPC R20, `(.L_x_18) ;  /* 0x000000001014794e */ /* 0x000fce0000000000 */
[----:B--2---:R-:W-:Y:S05]  /*0b10*/  CALL.ABS.NOINC R10 ;  /* 0x000000000a007343 */ /* 0x004fea0003c00000 */
.L_x_18:
[----:B------:R-:W2:Y:S04]  /*0b20*/  LDG.E R5, desc[UR36][R28.64+0x8] ;  /* 0x000008241c057981 */ /* 0x000ea8000c1e1900 */
[----:B------:R-:W3:Y:S04]  /*0b30*/  LDG.E R3, desc[UR36][R26.64+0x8] ;  /* 0x000008241a037981 */ /* 0x000ee8000c1e1900 */
[----:B--2---:R0:W-:Y:S04]  /*0b40*/  STG.E desc[UR36][R26.64+0x8], R5 ;  /* 0x000008051a007986 */ /* 0x0041e8000c101924 */
[----:B---3--:R0:W-:Y:S02]  /*0b50*/  STG.E desc[UR36][R28.64+0x8], R3 ;  /* 0x000008031c007986 */ /* 0x0081e4000c101924 */
.L_x_17:
[----:B------:R-:W-:Y:S05]  /*0b60*/  BSYNC.RECONVERGENT B6 ;  /* 0x0000000000067941 */ /* 0x000fea0003800200 */
.L_x_14:
        /* <DEDUP_REMOVED lines=17> */
.L_x_21:
[----:B------:R-:W-:Y:S05]  /*0c80*/  BRA `(.L_x_22) ;  /* 0x0000000000387947 */ /* 0x000fea0003800000 */
.L_x_20:
        /* <DEDUP_REMOVED lines=10> */
.L_x_23:
[----:B------:R-:W2:Y:S04]  /*0d30*/  LDG.E R5, desc[UR36][R28.64+0xc] ;  /* 0x00000c241c057981 */ /* 0x000ea8000c1e1900 */
[----:B------:R-:W3:Y:S04]  /*0d40*/  LDG.E R3, desc[UR36][R26.64+0xc] ;  /* 0x00000c241a037981 */ /* 0x000ee8000c1e1900 */
[----:B--2---:R0:W-:Y:S04]  /*0d50*/  STG.E desc[UR36][R26.64+0xc], R5 ;  /* 0x00000c051a007986 */ /* 0x0041e8000c101924 */
[----:B---3--:R0:W-:Y:S02]  /*0d60*/  STG.E desc[UR36][R28.64+0xc], R3 ;  /* 0x00000c031c007986 */ /* 0x0081e4000c101924 */
.L_x_22:
[----:B------:R-:W-:Y:S05]  /*0d70*/  BSYNC.RECONVERGENT B6 ;  /* 0x0000000000067941 */ /* 0x000fea0003800200 */
.L_x_19:
[----:B------:R-:W-:Y:S02]  /*0d80*/  ISETP.NE.AND P1, PT, R33, RZ, PT ;  /* 0x000000ff2100720c */ /* 0x000fe40003f25270 */
[----:B0-----:R-:W-:-:S05]  /*0d90*/  IADD3 R26, P0, PT, R26, 0x10, RZ ;  /* 0x000000101a1a7810 */ /* 0x001fca0007f1e0ff */
[----:B------:R-:W-:-:S06]  /*0da0*/  IMAD.X R27, RZ, RZ, R27, P0 ;  /* 0x000000ffff1b7224 */ /* 0x000fcc00000e061b */
[----:B------:R-:W-:Y:S05]  /*0db0*/  @P1 BRA `(.L_x_24) ;  /* 0xfffffff400d01947 */ /* 0x000fea000383ffff */
.L_x_4:
[----:B------:R-:W-:Y:S05]  /*0dc0*/  BSYNC.RECONVERGENT B7 ;  /* 0x0000000000077941 */ /* 0x000fea0003800200 */
.L_x_3:
[----:B------:R-:W-:-:S13]  /*0dd0*/  LOP3.LUT P0, R0, R31, 0x3, RZ, 0xc0, !PT ;  /* 0x000000031f007812 */ /* 0x000fda000780c0ff */
[----:B------:R-:W-:Y:S05]  /*0de0*/  @!P0 BRA `(.L_x_2) ;  /* 0x0000000400d08947 */ /* 0x000fea0003800000 */
[----:B------:R-:W0:Y:S01]  /*0df0*/  LDCU.64 UR4, c[0x0][0x380] ;  /* 0x00007000ff0477ac */ /* 0x000e220008000a00 */
[----:B------:R-:W-:Y:S01]  /*0e00*/  ISETP.NE.AND P0, PT, R0, 0x1, PT ;  /* 0x000000010000780c */ /* 0x000fe20003f05270 */
[----:B------:R-:W-:Y:S01]  /*0e10*/  BSSY.RECONVERGENT B7, `(.L_x_25) ;  /* 0x000004c000077945 */ /* 0x000fe20003800200 */
[----:B0-----:R-:W-:-:S04]  /*0e20*/  LEA R26, P1, R25, UR4, 0x2 ;  /* 0x00000004191a7c11 */ /* 0x001fc8000f8210ff */
[----:B------:R-:W-:-:S07]  /*0e30*/  LEA.HI.X R27, R25, UR5, R24, 0x2, P1 ;  /* 0x00000005191b7c11 */ /* 0x000fce00088f1418 */
[----:B------:R-:W-:Y:S05]  /*0e40*/  @!P0 BRA `(.L_x_26) ;  /* 0x0000000400208947 */ /* 0x000fea0003800000 */
[----:B------:R-:W-:Y:S02]  /*0e50*/  IMAD.IADD R33, R31, 0x1, R30 ;  /* 0x000000011f217824 */ /* 0x000fe400078e021e */
[----:B------:R-:W-:-:S04]  /*0e60*/  IMAD.WIDE.U32 R28, R30, 0x4, R26 ;  /* 0x000000041e1c7825 */ /* 0x000fc800078e001a */
[----:B------:R-:W-:Y:S01]  /*0e70*/  IMAD.WIDE.U32 R32, R33, 0x4, R26 ;  /* 0x0000000421207825 */ /* 0x000fe200078e001a */
[----:B------:R-:W2:Y:S04]  /*0e80*/  LDG.E R8, desc[UR36][R28.64] ;  /* 0x000000241c087981 */ /* 0x000ea8000c1e1900 */
[----:B------:R-:W2:Y:S01]  /*0e90*/  LDG.E R9, desc[UR36][R32.64] ;  /* 0x0000002420097981 */ /* 0x000ea2000c1e1900 */
[----:B------:R-:W-:Y:S01]  /*0ea0*/  BSSY.RECONVERGENT B6, `(.L_x_27) ;  /* 0x000001e000067945 */ /* 0x000fe20003800200 */
[----:B--2---:R-:W-:-:S04]  /*0eb0*/  ISETP.GT.AND P0, PT, R8, R9, PT ;  /* 0x000000090800720c */ /* 0x004fc80003f04270 */
[----:B------:R-:W-:-:S04]  /*0ec0*/  SEL R3, RZ, 0x1, !P0 ;  /* 0x00000001ff037807 */ /* 0x000fc80004000000 */
        /* <DEDUP_REMOVED lines=12> */
.L_x_29:
[----:B------:R-:W-:Y:S05]  /*0f90*/  BRA `(.L_x_30) ;  /* 0x0000000000387947 */ /* 0x000fea0003800000 */
.L_x_28:
        /* <DEDUP_REMOVED lines=10> */
.L_x_31:
[----:B------:R-:W2:Y:S04]  /*1040*/  LDG.E R5, desc[UR36][R32.64] ;  /* 0x0000002420057981 */ /* 0x000ea8000c1e1900 */
[----:B------:R-:W3:Y:S04]  /*1050*/  LDG.E R3, desc[UR36][R28.64] ;  /* 0x000000241c037981 */ /* 0x000ee8000c1e1900 */
[----:B--2---:R0:W-:Y:S04]  /*1060*/  STG.E desc[UR36][R28.64], R5 ;  /* 0x000000051c007986 */ /* 0x0041e8000c101924 */
[----:B---3--:R0:W-:Y:S02]  /*1070*/  STG.E desc[UR36][R32.64], R3 ;  /* 0x0000000320007986 */ /* 0x0081e4000c101924 */
.L_x_30:
[----:B------:R-:W-:Y:S05]  /*1080*/  BSYNC.RECONVERGENT B6 ;  /* 0x0000000000067941 */ /* 0x000fea0003800200 */
.L_x_27:
[----:B0-----:R-:W-:Y:S01]  /*1090*/  LEA R32, P0, R31, R28, 0x2 ;  /* 0x0000001c1f207211 */ /* 0x001fe200078010ff */
[----:B------:R-:W2:Y:S03]  /*10a0*/  LDG.E R8, desc[UR36][R28.64+0x4] ;  /* 0x000004241c087981 */ /* 0x000ea6000c1e1900 */
[----:B------:R-:W-:-:S05]  /*10b0*/  IADD3.X R33, PT, PT, RZ, R29, RZ, P0, !PT ;  /* 0x0000001dff217210 */ /* 0x000fca00007fe4ff */
        /* <DEDUP_REMOVED lines=16> */
.L_x_34:
[----:B------:R-:W-:Y:S05]  /*11c0*/  BRA `(.L_x_35) ;  /* 0x0000000000387947 */ /* 0x000fea0003800000 */
.L_x_33:
        /* <DEDUP_REMOVED lines=10> */
.L_x_36:
[----:B------:R-:W2:Y:S04]  /*1270*/  LDG.E R5, desc[UR36][R32.64+0x4] ;  /* 0x0000042420057981 */ /* 0x000ea8000c1e1900 */
[----:B------:R-:W3:Y:S04]  /*1280*/  LDG.E R3, desc[UR36][R28.64+0x4] ;  /* 0x000004241c037981 */ /* 0x000ee8000c1e1900 */
[----:B--2---:R0:W-:Y:S04]  /*1290*/  STG.E desc[UR36][R28.64+0x4], R5 ;  /* 0x000004051c007986 */ /* 0x0041e8000c101924 */
[----:B---3--:R0:W-:Y:S02]  /*12a0*/  STG.E desc[UR36][R32.64+0x4], R3 ;  /* 0x0000040320007986 */ /* 0x0081e4000c101924 */
.L_x_35:
[----:B------:R-:W-:Y:S05]  /*12b0*/  BSYNC.RECONVERGENT B6 ;  /* 0x0000000000067941 */ /* 0x000fea0003800200 */
.L_x_32:
[----:B------:R-:W-:-:S07]  /*12c0*/  VIADD R30, R30, 0x2 ;  /* 0x000000021e1e7836 */ /* 0x000fce0000000000 */
.L_x_26:
[----:B------:R-:W-:Y:S05]  /*12d0*/  BSYNC.RECONVERGENT B7 ;  /* 0x0000000000077941 */ /* 0x000fea0003800200 */
.L_x_25:
[----:B------:R-:W-:-:S04]  /*12e0*/  LOP3.LUT R0, R31, 0x1, RZ, 0xc0, !PT ;  /* 0x000000011f007812 */ /* 0x000fc800078ec0ff */
[----:B------:R-:W-:-:S13]  /*12f0*/  ISETP.NE.U32.AND P0, PT, R0, 0x1, PT ;  /* 0x000000010000780c */ /* 0x000fda0003f05070 */
[----:B------:R-:W-:Y:S05]  /*1300*/  @P0 BRA `(.L_x_2) ;  /* 0x0000000000880947 */ /* 0x000fea0003800000 */
[----:B0-----:R-:W-:Y:S02]  /*1310*/  IMAD.IADD R3, R31, 0x1, R30 ;  /* 0x000000011f037824 */ /* 0x001fe400078e021e */
[----:B------:R-:W-:-:S04]  /*1320*/  IMAD.WIDE.U32 R30, R30, 0x4, R26 ;  /* 0x000000041e1e7825 */ /* 0x000fc800078e001a */
[----:B------:R-:W-:Y:S01]  /*1330*/  IMAD.WIDE.U32 R26, R3, 0x4, R26 ;  /* 0x00000004031a7825 */ /* 0x000fe200078e001a */
[----:B------:R-:W2:Y:S04]  /*1340*/  LDG.E R8, desc[UR36][R30.64] ;  /* 0x000000241e087981 */ /* 0x000ea8000c1e1900 */
[----:B------:R-:W2:Y:S02]  /*1350*/  LDG.E R9, desc[UR36][R26.64] ;  /* 0x000000241a097981 */ /* 0x000ea4000c1e1900 */
        /* <DEDUP_REMOVED lines=14> */
.L_x_38:
[----:B------:R-:W-:Y:S05]  /*1440*/  BRA `(.L_x_2) ;  /* 0x0000000000387947 */ /* 0x000fea0003800000 */
.L_x_37:
        /* <DEDUP_REMOVED lines=10> */
.L_x_39:
[----:B------:R-:W2:Y:S04]  /*14f0*/  LDG.E R5, desc[UR36][R26.64] ;  /* 0x000000241a057981 */ /* 0x000ea8000c1e1900 */
[----:B------:R-:W3:Y:S04]  /*1500*/  LDG.E R3, desc[UR36][R30.64] ;  /* 0x000000241e037981 */ /* 0x000ee8000c1e1900 */
[----:B--2---:R1:W-:Y:S04]  /*1510*/  STG.E desc[UR36][R30.64], R5 ;  /* 0x000000051e007986 */ /* 0x0043e8000c101924 */
[----:B---3--:R1:W-:Y:S02]  /*1520*/  STG.E desc[UR36][R26.64], R3 ;  /* 0x000000031a007986 */ /* 0x0083e4000c101924 */
.L_x_2:
[----:B------:R-:W-:Y:S05]  /*1530*/  BSYNC.RECONVERGENT B8 ;  /* 0x0000000000087941 */ /* 0x000fea0003800200 */
.L_x_1:
[----:B------:R-:W-:Y:S01]  /*1540*/  MOV R0, 0x0 ;  /* 0x0000000000007802 */ /* 0x000fe20000000f00 */
[----:B------:R-:W2:Y:S01]  /*1550*/  LDCU.64 UR4, c[0x4][0x20] ;  /* 0x01000400ff0477ac */ /* 0x000ea20008000a00 */
[----:B------:R-:W-:Y:S02]  /*1560*/  CS2R R6, SRZ ;  /* 0x0000000000067805 */ /* 0x000fe4000001ff00 */
[----:B------:R3:W4:Y:S01]  /*1570*/  LDC.64 R8, c[0x4][R0] ;  /* 0x0100000000087b82 */ /* 0x0007220000000a00 */
[----:B--2---:R-:W-:Y:S02]  /*1580*/  IMAD.U32 R4, RZ, RZ, UR4 ;  /* 0x00000004ff047e24 */ /* 0x004fe4000f8e00ff */
[----:B01-3--:R-:W-:-:S07]  /*1590*/  IMAD.U32 R5, RZ, RZ, UR5 ;  /* 0x00000005ff057e24 */ /* 0x00bfce000f8e00ff */
[----:B------:R-:W-:-:S07]  /*15a0*/  LEPC R20, `(.L_x_40) ;  /* 0x000000001014794e */ /* 0x000fce0000000000 */
[----:B----4-:R-:W-:Y:S05]  /*15b0*/  CALL.ABS.NOINC R8 ;  /* 0x0000000008007343 */ /* 0x010fea0003c00000 */
.L_x_40:
[----:B------:R-:W0:Y:S01]  /*15c0*/  LDCU.64 UR4, c[0x0][0x380] ;  /* 0x00007000ff0477ac */ /* 0x000e220008000a00 */
[----:B------:R-:W-:Y:S01]  /*15d0*/  MOV R7, R23 ;  /* 0x0000001700077202 */ /* 0x000fe20000000f00 */
[----:B------:R-:W-:Y:S01]  /*15e0*/  IMAD.MOV.U32 R6, RZ, RZ, RZ ;  /* 0x000000ffff067224 */ /* 0x000fe200078e00ff */
[----:B------:R-:W-:Y:S01]  /*15f0*/  MOV R20, 0x1650 ;  /* 0x0000165000147802 */ /* 0x000fe20000000f00 */
[----:B------:R-:W-:Y:S02]  /*1600*/  IMAD.MOV.U32 R8, RZ, RZ, R18 ;  /* 0x000000ffff087224 */ /* 0x000fe400078e0012 */
[----:B------:R-:W-:Y:S01]  /*1610*/  IMAD.MOV.U32 R21, RZ, RZ, 0x0 ;  /* 0x00000000ff157424 */ /* 0x000fe200078e00ff */
[----:B0-----:R-:W-:-:S04]  /*1620*/  LEA R4, P0, R25, UR4, 0x2 ;  /* 0x0000000419047c11 */ /* 0x001fc8000f8010ff */
[----:B------:R-:W-:-:S09]  /*1630*/  LEA.HI.X R5, R25, UR5, R24, 0x2, P0 ;  /* 0x0000000519057c11 */ /* 0x000fd200080f1418 */
[----:B------:R-:W-:Y:S05]  /*1640*/  CALL.REL.NOINC `($_Z11bitonicSortPiiiii$_Z12bitonicMergePiiii) ;  /* 0x0000000000287944 */ /* 0x000fea0003c00000 */
[----:B------:R-:W0:Y:S01]  /*1650*/  LDC R0, c[0x0][0x38c] ;  /* 0x0000e300ff007b82 */ /* 0x000e220000000800 */
[----:B------:R-:W-:Y:S05]  /*1660*/  WARPSYNC.ALL ;  /* 0x0000000000007948 */ /* 0x000fea0003800000 */
[----:B------:R-:W1:Y:S01]  /*1670*/  LDCU UR4, c[0x0][0x390] ;  /* 0x00007200ff0477ac */ /* 0x000e620008000800 */
[----:B------:R-:W-:-:S05]  /*1680*/  VIADD R19, R19, 0x1 ;  /* 0x0000000113137836 */ /* 0x000fca0000000000 */
[----:B0-----:R-:W-:Y:S01]  /*1690*/  SHF.R.S32.HI R3, RZ, R19, R0 ;  /* 0x00000013ff037219 */ /* 0x001fe20000011400 */
[----:B------:R-:W-:Y:S01]  /*16a0*/  BAR.SYNC.DEFER_BLOCKING 0x0 ;  /* 0x0000000000007b1d */ /* 0x000fe20000010000 */
[----:B-1----:R-:W-:Y:S02]  /*16b0*/  ISETP.GE.AND P0, PT, R19, UR4, PT ;  /* 0x0000000413007c0c */ /* 0x002fe4000bf06270 */
[----:B------:R-:W-:-:S13]  /*16c0*/  ISETP.LT.AND P1, PT, R22, R3, PT ;  /* 0x000000031600720c */ /* 0x000fda0003f21270 */
[----:B------:R-:W-:Y:S05]  /*16d0*/  @!P0 BRA P1, `(.L_x_41) ;  /* 0xffffffec000c8947 */ /* 0x000fea000083ffff */
[----:B------:R-:W-:Y:S05]  /*16e0*/  EXIT ;  /* 0x000000000000794d */ /* 0x000fea0003800000 */
        .type           $_Z11bitonicSortPiiiii$_Z12bitonicMergePiiii,@function
        .size           $_Z11bitonicSortPiiiii$_Z12bitonicMergePiiii,(.L_x_75 - $_Z11bitonicSortPiiiii$_Z12bitonicMergePiiii)
$_Z11bitonicSortPiiiii$_Z12bitonicMergePiiii:
[----:B------:R-:W-:-:S05]  /*16f0*/  VIADD R1, R1, 0xffffffb0 ;  /* 0xffffffb001017836 */ /* 0x000fca0000000000 */
[----:B------:R-:W-:Y:S04]  /*1700*/  STL [R1+0x48], R31 ;  /* 0x0000481f01007387 */ /* 0x000fe80000100800 */
        /* <DEDUP_REMOVED lines=9> */
[----:B------:R0:W-:Y:S04]  /*17a0*/  STL [R1+0x2c], R24 ;  /* 0x00002c1801007387 */ /* 0x0001e80000100800 */
[----:B------:R1:W-:Y:S04]  /*17b0*/  STL [R1+0x28], R23 ;  /* 0x0000281701007387 */ /* 0x0003e80000100800 */
[----:B------:R2:W-:Y:S01]  /*17c0*/  STL [R1+0x24], R22 ;  /* 0x0000241601007387 */ /* 0x0005e20000100800 */
[----:B0-----:R-:W0:Y:S05]  /*17d0*/  BMOV.32.CLEAR R24, B8 ;  /* 0x0000000008187355 */ /* 0x001e2a0000100000 */
[----:B-1----:R-:W1:Y:S05]  /*17e0*/  BMOV.32.CLEAR R23, B7 ;  /* 0x0000000007177355 */ /* 0x002e6a0000100000 */
[----:B--2---:R-:W2:Y:S05]  /*17f0*/  BMOV.32.CLEAR R22, B6 ;  /* 0x0000000006167355 */ /* 0x004eaa0000100000 */
[----:B------:R-:W-:Y:S01]  /*1800*/  BSSY.RECONVERGENT B8, `(.L_x_42) ;  /* 0x0000133000087945 */ /* 0x000fe20003800200 */
[----:B------:R3:W-:Y:S04]  /*1810*/  STL [R1+0x18], R19 ;  /* 0x0000181301007387 */ /* 0x0007e80000100800 */
[----:B------:R4:W-:Y:S04]  /*1820*/  STL [R1+0x14], R18 ;  /* 0x0000141201007387 */ /* 0x0009e80000100800 */
[----:B------:R5:W-:Y:S01]  /*1830*/  STL [R1+0x10], R17 ;  /* 0x0000101101007387 */ /* 0x000be20000100800 */
[----:B---3--:R-:W-:-:S03]  /*1840*/  IMAD.MOV.U32 R19, RZ, RZ, R5 ;  /* 0x000000ffff137224 */ /* 0x008fc600078e0005 */
[----:B------:R3:W-:Y:S01]  /*1850*/  STL [R1+0xc], R16 ;  /* 0x00000c1001007387 */ /* 0x0007e20000100800 */
[----:B----4-:R-:W-:Y:S01]  /*1860*/  IMAD.MOV.U32 R18, RZ, RZ, R4 ;  /* 0x000000ffff127224 */ /* 0x010fe200078e0004 */
[----:B-----5:R-:W-:Y:S01]  /*1870*/  MOV R17, R6 ;  /* 0x0000000600117202 */ /* 0x020fe20000000f00 */
[----:B---3--:R-:W-:Y:S01]  /*1880*/  IMAD.MOV.U32 R16, RZ, RZ, R8 ;  /* 0x000000ffff107224 */ /* 0x008fe200078e0008 */
[----:B------:R-:W3:Y:S01]  /*1890*/  LDCU UR4, c[0x0][0x2f8] ;  /* 0x00005f00ff0477ac */ /* 0x000ee20008000800 */
[----:B------:R-:W-:Y:S01]  /*18a0*/  ISETP.GE.AND P0, PT, R7, 0x2, PT ;  /* 0x000000020700780c */ /* 0x000fe20003f06270 */
[----:B------:R-:W4:Y:S01]  /*18b0*/  LDCU UR5, c[0x0][0x2fc] ;  /* 0x00005f80ff0577ac */ /* 0x000f220008000800 */
[----:B---3--:R-:W-:-:S05]  /*18c0*/  IADD3 R25, P1, PT, R1, UR4, RZ ;  /* 0x0000000401197c10 */ /* 0x008fca000ff3e0ff */
[----:B----4-:R-:W-:-:S06]  /*18d0*/  IMAD.X R26, RZ, RZ, UR5, P1 ;  /* 0x00000005ff1a7e24 */ /* 0x010fcc00088e06ff */
[----:B012---:R-:W-:Y:S05]  /*18e0*/  @!P0 BRA `(.L_x_43) ;  /* 0x0000001000908947 */ /* 0x007fea0003800000 */
[----:B------:R-:W-:Y:S01]  /*18f0*/  SHF.R.U32.HI R2, RZ, 0x1, R7 ;  /* 0x00000001ff027819 */ /* 0x000fe20000011607 */
[----:B------:R-:W-:Y:S01]  /*1900*/  BSSY.RECONVERGENT B7, `(.L_x_44) ;  /* 0x0000040000077945 */ /* 0x000fe20003800200 */
[----:B------:R-:W-:Y:S01]  /*1910*/  IMAD.MOV.U32 R27, RZ, RZ, R17 ;  /* 0x000000ffff1b7224 */ /* 0x000fe200078e0011 */
[----:B------:R-:W-:Y:S01]  /*1920*/  MOV R28, R18 ;  /* 0x00000012001c7202 */ /* 0x000fe20000000f00 */
[----:B------:R-:W-:Y:S02]  /*1930*/  IMAD.MOV.U32 R29, RZ, RZ, R19 ;  /* 0x000000ffff1d7224 */ /* 0x000fe400078e0013 */
[----:B------:R-:W-:-:S05]  /*1940*/  IMAD.IADD R0, R2, 0x1, R17 ;  /* 0x0000000102007824 */ /* 0x000fca00078e0211 */
[----:B------:R-:W-:-:S05]  /*1950*/  VIADDMNMX.U32 R0, R17, 0x1, R0, !PT ;  /* 0x0000000111007846 */ /* 0x000fca0007800000 */
[----:B------:R-:W-:-:S05]  /*1960*/  IMAD.IADD R0, R0, 0x1, -R17 ;  /* 0x0000000100007824 */ /* 0x000fca00078e0a11 */
[----:B------:R-:W-:-:S13]  /*1970*/  LOP3.LUT P0, R32, R0, 0x3, RZ, 0xc0, !PT ;  /* 0x0000000300207812 */ /* 0x000fda000780c0ff */
[----:B------:R-:W-:Y:S05]  /*1980*/  @!P0 BRA `(.L_x_45) ;  /* 0x0000000000dc8947 */ /* 0x000fea0003800000 */
[----:B------:R-:W-:Y:S01]  /*1990*/  IMAD.SHL.U32 R0, R7, 0x2, RZ ;  /* 0x0000000207007824 */ /* 0x000fe200078e00ff */
[----:B------:R-:W-:Y:S01]  /*19a0*/  SHF.R.U32.HI R7, RZ, 0x1f, R7 ;  /* 0x0000001fff077819 */ /* 0x000fe20000011607 */
[----:B------:R-:W-:-:S03]  /*19b0*/  IMAD.WIDE.U32 R4, R17, 0x4, R28 ;  /* 0x0000000411047825 */ /* 0x000fc600078e001c */
[----:B------:R-:W-:Y:S01]  /*19c0*/  LOP3.LUT R33, R0, 0xfffffffc, RZ, 0xc0, !PT ;  /* 0xfffffffc00217812 */ /* 0x000fe200078ec0ff */
[----:B------:R-:W-:Y:S01]  /*19d0*/  IMAD.IADD R27, R32, 0x1, R17 ;  /* 0x00000001201b7824 */ /* 0x000fe200078e0211 */
[----:B------:R-:W-:Y:S01]  /*19e0*/  LOP3.LUT R35, R7, 0x1, RZ, 0xc0, !PT ;  /* 0x0000000107237812 */ /* 0x000fe200078ec0ff */
[----:B------:R-:W-:Y:S02]  /*19f0*/  IMAD.MOV.U32 R30, RZ, RZ, R4 ;  /* 0x000000ffff1e7224 */ /* 0x000fe400078e0004 */
[----:B------:R-:W-:Y:S02]  /*1a00*/  IMAD.MOV.U32 R31, RZ, RZ, R5 ;  /* 0x000000ffff1f7224 */ /* 0x000fe400078e0005 */
[----:B------:R-:W-:-:S07]  /*1a10*/  IMAD.MOV R32, RZ, RZ, -R32 ;  /* 0x000000ffff207224 */ /* 0x000fce00078e0a20 */
.L_x_51:
[----:B------:R-:W0:Y:S01]  /*1a20*/  LDCU.64 UR4, c[0x0][0x358] ;  /* 0x00006b00ff0477ac */ /* 0x000e220008000a00 */
[----:B------:R-:W-:-:S04]  /*1a30*/  IADD3 R4, P0, PT, R30, R33, RZ ;  /* 0x000000211e047210 */ /* 0x000fc80007f1e0ff */
[----:B------:R-:W-:Y:S01]  /*1a40*/  IADD3.X R5, PT, PT, R31, R35, RZ, P0, !PT ;  /* 0x000000231f057210 */ /* 0x000fe200007fe4ff */
[----:B0-----:R-:W2:Y:S04]  /*1a50*/  LDG.E R10, desc[UR4][R30.64] ;  /* 0x000000041e0a7981 */ /* 0x001ea8000c1e1900 */
        /* <DEDUP_REMOVED lines=19> */
.L_x_48:
[----:B------:R-:W-:Y:S05]  /*1b90*/  BRA `(.L_x_49) ;  /* 0x0000000000447947 */ /* 0x000fea0003800000 */
.L_x_47:
        /* <DEDUP_REMOVED lines=10> */
.L_x_50:
[----:B------:R-:W0:Y:S01]  /*1c40*/  LDCU.64 UR4, c[0x0][0x358] ;  /* 0x00006b00ff0477ac */ /* 0x000e220008000a00 */
[----:B------:R-:W-:-:S05]  /*1c50*/  IADD3 R4, P0, PT, R30, R33, RZ ;  /* 0x000000211e047210 */ /* 0x000fca0007f1e0ff */
[----:B------:R-:W-:-:S05]  /*1c60*/  IMAD.X R5, R31, 0x1, R35, P0 ;  /* 0x000000011f057824 */ /* 0x000fca00000e0623 */
[----:B0-----:R-:W2:Y:S04]  /*1c70*/  LDG.E R7, desc[UR4][R4.64] ;  /* 0x0000000404077981 */ /* 0x001ea8000c1e1900 */
[----:B------:R-:W3:Y:S04]  /*1c80*/  LDG.E R3, desc[UR4][R30.64] ;  /* 0x000000041e037981 */ /* 0x000ee8000c1e1900 */
[----:B--2---:R0:W-:Y:S04]  /*1c90*/  STG.E desc[UR4][R30.64], R7 ;  /* 0x000000071e007986 */ /* 0x0041e8000c101904 */
[----:B---3--:R0:W-:Y:S02]  /*1ca0*/  STG.E desc[UR4][R4.64], R3 ;  /* 0x0000000304007986 */ /* 0x0081e4000c101904 */
.L_x_49:
[----:B------:R-:W-:Y:S05]  /*1cb0*/  BSYNC.RECONVERGENT B6 ;  /* 0x0000000000067941 */ /* 0x000fea0003800200 */
.L_x_46:
[----:B------:R-:W-:Y:S02]  /*1cc0*/  ISETP.NE.AND P1, PT, R34, RZ, PT ;  /* 0x000000ff2200720c */ /* 0x000fe40003f25270 */
[----:B0-----:R-:W-:-:S05]  /*1cd0*/  IADD3 R30, P0, PT, R30, 0x4, RZ ;  /* 0x000000041e1e7810 */ /* 0x001fca0007f1e0ff */
[----:B------:R-:W-:-:S06]  /*1ce0*/  IMAD.X R31, RZ, RZ, R31, P0 ;  /* 0x000000ffff1f7224 */ /* 0x000fcc00000e061f */
[----:B------:R-:W-:Y:S05]  /*1cf0*/  @P1 BRA `(.L_x_51) ;  /* 0xfffffffc00481947 */ /* 0x000fea000383ffff */
.L_x_45:
[----:B------:R-:W-:Y:S05]  /*1d00*/  BSYNC.RECONVERGENT B7 ;  /* 0x0000000000077941 */ /* 0x000fea0003800200 */
.L_x_44:
[----:B------:R-:W-:Y:S01]  /*1d10*/  IMAD.IADD R0, R2, 0x1, R17 ;  /* 0x0000000102007824 */ /* 0x000fe200078e0211 */
[----:B------:R-:W-:Y:S04]  /*1d20*/  BSSY.RECONVERGENT B7, `(.L_x_52) ;  /* 0x00000d0000077945 */ /* 0x000fe80003800200 */
[----:B------:R-:W-:-:S05]  /*1d30*/  VIADDMNMX.U32 R0, R17, 0x1, R0, !PT ;  /* 0x0000000111007846 */ /* 0x000fca0007800000 */
[----:B------:R-:W-:-:S05]  /*1d40*/  IMAD.IADD R0, R17, 0x1, -R0 ;  /* 0x0000000111007824 */ /* 0x000fca00078e0a00 */
[----:B------:R-:W-:-:S13]  /*1d50*/  ISETP.GT.U32.AND P0, PT, R0, -0x4, PT ;  /* 0xfffffffc0000780c */ /* 0x000fda0003f04070 */
[----:B------:R-:W-:Y:S05]  /*1d60*/  @P0 BRA `(.L_x_53) ;  /* 0x0000000c002c0947 */ /* 0x000fea0003800000 */
[C---:B------:R-:W-:Y:S01]  /*1d70*/  SHF.L.U32 R30, R2.reuse, 0x2, RZ ;  /* 0x00000002021e7819 */ /* 0x040fe200000006ff */
[----:B------:R-:W-:Y:S02]  /*1d80*/  IMAD.MOV.U32 R31, RZ, RZ, RZ ;  /* 0x000000ffff1f7224 */ /* 0x000fe400078e00ff */
[--C-:B------:R-:W-:Y:S02]  /*1d90*/  IMAD.IADD R34, R2, 0x1, R27.reuse ;  /* 0x0000000102227824 */ /* 0x100fe400078e021b */
[----:B------:R-:W-:Y:S02]  /*1da0*/  IMAD.MOV.U32 R35, RZ, RZ, R27 ;  /* 0x000000ffff237224 */ /* 0x000fe400078e001b */
[----:B------:R-:W-:-:S07]  /*1db0*/  IMAD.WIDE.U32 R30, R27, 0x4, R30 ;  /* 0x000000041b1e7825 */ /* 0x000fce00078e001e */
.L_x_73:
[----:B0-----:R-:W0:Y:S01]  /*1dc0*/  LDC.64 R32, c[0x0][0x358] ;  /* 0x0000d600ff207b82 */ /* 0x001e220000000a00 */
[----:B------:R-:W-:Y:S02]  /*1dd0*/  IMAD.MOV.U32 R4, RZ, RZ, R28 ;  /* 0x000000ffff047224 */ /* 0x000fe400078e001c */
[----:B------:R-:W-:Y:S02]  /*1de0*/  IMAD.MOV.U32 R5, RZ, RZ, R29 ;  /* 0x000000ffff057224 */ /* 0x000fe400078e001d */
[----:B------:R-:W-:-:S04]  /*1df0*/  IMAD.WIDE.U32 R6, R35, 0x4, R4 ;  /* 0x0000000423067825 */ /* 0x000fc800078e0004 */
[----:B------:R-:W-:Y:S01]  /*1e00*/  IMAD.WIDE.U32 R4, R34, 0x4, R4 ;  /* 0x0000000422047825 */ /* 0x000fe200078e0004 */
[C---:B0-----:R-:W-:Y:S02]  /*1e10*/  R2UR UR4, R32.reuse ;  /* 0x00000000200472ca */ /* 0x041fe400000e0000 */
[C---:B------:R-:W-:Y:S02]  /*1e20*/  R2UR UR5, R33.reuse ;  /* 0x00000000210572ca */ /* 0x040fe400000e0000 */
[----:B------:R-:W-:Y:S02]  /*1e30*/  R2UR UR6, R32 ;  /* 0x00000000200672ca */ /* 0x000fe400000e0000 */
[----:B------:R-:W-:-:S09]  /*1e40*/  R2UR UR7, R33 ;  /* 0x00000000210772ca */ /* 0x000fd200000e0000 */
[----:B------:R-:W2:Y:S04]  /*1e50*/  LDG.E R8, desc[UR4][R6.64] ;  /* 0x0000000406087981 */ /* 0x000ea8000c1e1900 */
[----:B------:R-:W2:Y:S01]  /*1e60*/  LDG.E R9, desc[UR6][R4.64] ;  /* 0x0000000604097981 */ /* 0x000ea2000c1e1900 */
[----:B------:R-:W-:Y:S01]  /*1e70*/  BSSY.RECONVERGENT B6, `(.L_x_54) ;  /* 0x0000026000067945 */ /* 0x000fe20003800200 */
        /* <DEDUP_REMOVED lines=14> */
.L_x_56:
[C---:B------:R-:W-:Y:S01]  /*1f60*/  R2UR UR6, R32.reuse ;  /* 0x00000000200672ca */ /* 0x040fe200000e0000 */
[----:B------:R-:W-:Y:S01]  /*1f70*/  IMAD.MOV.U32 R4, RZ, RZ, R28 ;  /* 0x000000ffff047224 */ /* 0x000fe200078e001c */
[C---:B------:R-:W-:Y:S01]  /*1f80*/  R2UR UR7, R33.reuse ;  /* 0x00000000210772ca */ /* 0x040fe200000e0000 */
[----:B------:R-:W-:Y:S01]  /*1f90*/  IMAD.MOV.U32 R5, RZ, RZ, R29 ;  /* 0x000000ffff057224 */ /* 0x000fe200078e001d */
[----:B------:R-:W-:Y:S02]  /*1fa0*/  R2UR UR4, R32 ;  /* 0x00000000200472ca */ /* 0x000fe400000e0000 */
[----:B------:R-:W-:Y:S01]  /*1fb0*/  R2UR UR5, R33 ;  /* 0x00000000210572ca */ /* 0x000fe200000e0000 */
[----:B------:R-:W-:-:S04]  /*1fc0*/  IMAD.WIDE.U32 R6, R34, 0x4, R4 ;  /* 0x0000000422067825 */ /* 0x000fc800078e0004 */
[----:B------:R-:W-:-:S04]  /*1fd0*/  IMAD.WIDE.U32 R4, R35, 0x4, R4 ;  /* 0x0000000423047825 */ /* 0x000fc800078e0004 */
[----:B------:R-:W2:Y:S04]  /*1fe0*/  LDG.E R9, desc[UR6][R6.64] ;  /* 0x0000000606097981 */ /* 0x000ea8000c1e1900 */
[----:B------:R-:W3:Y:S04]  /*1ff0*/  LDG.E R3, desc[UR4][R4.64] ;  /* 0x0000000404037981 */ /* 0x000ee8000c1e1900 */
[----:B--2---:R0:W-:Y:S04]  /*2000*/  STG.E desc[UR4][R4.64], R9 ;  /* 0x0000000904007986 */ /* 0x0041e8000c101904 */
[----:B---3--:R0:W-:Y:S01]  /*2010*/  STG.E desc[UR6][R6.64], R3 ;  /* 0x0000000306007986 */ /* 0x0081e2000c101906 */
[----:B------:R-:W-:Y:S05]  /*2020*/  BRA `(.L_x_57) ;  /* 0x0000000000287947 */ /* 0x000fea0003800000 */
.L_x_55:
        /* <DEDUP_REMOVED lines=10> */
.L_x_57:
[----:B------:R-:W-:Y:S05]  /*20d0*/  BSYNC.RECONVERGENT B6 ;  /* 0x0000000000067941 */ /* 0x000fea0003800200 */
.L_x_54:
[C---:B------:R-:W-:Y:S01]  /*20e0*/  R2UR UR4, R32.reuse ;  /* 0x00000000200472ca */ /* 0x040fe200000e0000 */
[----:B0-----:R-:W-:Y:S01]  /*20f0*/  IMAD.MOV.U32 R6, RZ, RZ, R28 ;  /* 0x000000ffff067224 */ /* 0x001fe200078e001c */
[C---:B------:R-:W-:Y:S01]  /*2100*/  R2UR UR5, R33.reuse ;  /* 0x00000000210572ca */ /* 0x040fe200000e0000 */
[----:B------:R-:W-:Y:S01]  /*2110*/  IMAD.MOV.U32 R7, RZ, RZ, R29 ;  /* 0x000000ffff077224 */ /* 0x000fe200078e001d */
[----:B------:R-:W-:Y:S02]  /*2120*/  R2UR UR6, R32 ;  /* 0x00000000200672ca */ /* 0x000fe400000e0000 */
[----:B------:R-:W-:Y:S01]  /*2130*/  R2UR UR7, R33 ;  /* 0x00000000210772ca */ /* 0x000fe200000e0000 */
[----:B------:R-:W-:Y:S01]  /*2140*/  IMAD.WIDE.U32 R6, R35, 0x4, R6 ;  /* 0x0000000423067825 */ /* 0x000fe200078e0006 */
[----:B------:R-:W-:-:S05]  /*2150*/  IADD3 R4, P0, PT, R30, R28, RZ ;  /* 0x0000001c1e047210 */ /* 0x000fca0007f1e0ff */
[----:B------:R-:W-:Y:S02]  /*2160*/  IMAD.X R5, R31, 0x1, R29, P0 ;  /* 0x000000011f057824 */ /* 0x000fe400000e061d */
        /* <DEDUP_REMOVED lines=17> */
.L_x_60:
[----:B------:R-:W-:Y:S05]  /*2280*/  BRA `(.L_x_61) ;  /* 0x00000000005c7947 */ /* 0x000fea0003800000 */
.L_x_59:
        /* <DEDUP_REMOVED lines=10> */
.L_x_62:
[C---:B------:R-:W-:Y:S01]  /*2330*/  R2UR UR6, R32.reuse ;  /* 0x00000000200672ca */ /* 0x040fe200000e0000 */
[----:B------:R-:W-:Y:S01]  /*2340*/  IMAD.MOV.U32 R5, RZ, RZ, R29 ;  /* 0x000000ffff057224 */ /* 0x000fe200078e001d */
[C---:B------:R-:W-:Y:S02]  /*2350*/  R2UR UR7, R33.reuse ;  /* 0x00000000210772ca */ /* 0x040fe400000e0000 */
[----:B------:R-:W-:Y:S02]  /*2360*/  R2UR UR4, R32 ;  /* 0x00000000200472ca */ /* 0x000fe400000e0000 */
[----:B------:R-:W-:Y:S02]  /*2370*/  R2UR UR5, R33 ;  /* 0x00000000210572ca */ /* 0x000fe400000e0000 */
[-C--:B------:R-:W-:Y:S02]  /*2380*/  IADD3 R6, P0, PT, R30, R28.reuse, RZ ;  /* 0x0000001c1e067210 */ /* 0x080fe40007f1e0ff */
[----:B------:R-:W-:-:S03]  /*2390*/  MOV R4, R28 ;  /* 0x0000001c00047202 */ /* 0x000fc60000000f00 */
[----:B------:R-:W-:Y:S02]  /*23a0*/  IMAD.X R7, R31, 0x1, R29, P0 ;  /* 0x000000011f077824 */ /* 0x000fe400000e061d */
[----:B------:R-:W-:-:S03]  /*23b0*/  IMAD.WIDE.U32 R4, R35, 0x4, R4 ;  /* 0x0000000423047825 */ /* 0x000fc600078e0004 */
[----:B------:R-:W2:Y:S04]  /*23c0*/  LDG.E R9, desc[UR6][R6.64+0x4] ;  /* 0x0000040606097981 */ /* 0x000ea8000c1e1900 */
[----:B------:R-:W3:Y:S04]  /*23d0*/  LDG.E R3, desc[UR4][R4.64+0x4] ;  /* 0x0000040404037981 */ /* 0x000ee8000c1e1900 */
[----:B--2---:R0:W-:Y:S04]  /*23e0*/  STG.E desc[UR4][R4.64+0x4], R9 ;  /* 0x0000040904007986 */ /* 0x0041e8000c101904 */
[----:B---3--:R0:W-:Y:S02]  /*23f0*/  STG.E desc[UR6][R6.64+0x4], R3 ;  /* 0x0000040306007986 */ /* 0x0081e4000c101906 */
.L_x_61:
[----:B------:R-:W-:Y:S05]  /*2400*/  BSYNC.RECONVERGENT B6 ;  /* 0x0000000000067941 */ /* 0x000fea0003800200 */
.L_x_58:
        /* <DEDUP_REMOVED lines=26> */
.L_x_65:
[----:B------:R-:W-:Y:S05]  /*25b0*/  BRA `(.L_x_66) ;  /* 0x0000000000507947 */ /* 0x000fea0003800000 */
.L_x_64:
        /* <DEDUP_REMOVED lines=10> */
.L_x_67:
[----:B------:R-:W0:Y:S01]  /*2660*/  LDCU.64 UR4, c[0x0][0x358] ;  /* 0x00006b00ff0477ac */ /* 0x000e220008000a00 */
[----:B------:R-:W-:Y:S01]  /*2670*/  MOV R5, R29 ;  /* 0x0000001d00057202 */ /* 0x000fe20000000f00 */
[----:B------:R-:W-:-:S04]  /*2680*/  IMAD.MOV.U32 R4, RZ, RZ, R28 ;  /* 0x000000ffff047224 */ /* 0x000fc800078e001c */
[----:B------:R-:W-:-:S04]  /*2690*/  IMAD.WIDE.U32 R6, R35, 0x4, R4 ;  /* 0x0000000423067825 */ /* 0x000fc800078e0004 */
[----:B------:R-:W-:Y:S02]  /*26a0*/  IMAD.MOV.U32 R4, RZ, RZ, R32 ;  /* 0x000000ffff047224 */ /* 0x000fe400078e0020 */
[----:B------:R-:W-:-:S05]  /*26b0*/  IMAD.MOV.U32 R5, RZ, RZ, R33 ;  /* 0x000000ffff057224 */ /* 0x000fca00078e0021 */
[----:B0-----:R-:W2:Y:S04]  /*26c0*/  LDG.E R9, desc[UR4][R4.64+0x8] ;  /* 0x0000080404097981 */ /* 0x001ea8000c1e1900 */
[----:B------:R-:W3:Y:S04]  /*26d0*/  LDG.E R3, desc[UR4][R6.64+0x8] ;  /* 0x0000080406037981 */ /* 0x000ee8000c1e1900 */
[----:B--2---:R0:W-:Y:S04]  /*26e0*/  STG.E desc[UR4][R6.64+0x8], R9 ;  /* 0x0000080906007986 */ /* 0x0041e8000c101904 */
[----:B---3--:R0:W-:Y:S02]  /*26f0*/  STG.E desc[UR4][R4.64+0x8], R3 ;  /* 0x0000080304007986 */ /* 0x0081e4000c101904 */
.L_x_66:
[----:B------:R-:W-:Y:S05]  /*2700*/  BSYNC.RECONVERGENT B6 ;  /* 0x0000000000067941 */ /* 0x000fea0003800200 */
.L_x_63:
[----:B------:R-:W1:Y:S01]  /*2710*/  LDCU.64 UR4, c[0x0][0x358] ;  /* 0x00006b00ff0477ac */ /* 0x000e620008000a00 */
[----:B0-----:R-:W-:Y:S02]  /*2720*/  IMAD.MOV.U32 R4, RZ, RZ, R28 ;  /* 0x000000ffff047224 */ /* 0x001fe400078e001c */
[----:B------:R-:W-:Y:S02]  /*2730*/  IMAD.MOV.U32 R5, RZ, RZ, R29 ;  /* 0x000000ffff057224 */ /* 0x000fe400078e001d */
[----:B------:R-:W-:Y:S02]  /*2740*/  IMAD.MOV.U32 R6, RZ, RZ, R32 ;  /* 0x000000ffff067224 */ /* 0x000fe400078e0020 */
[----:B------:R-:W-:-:S04]  /*2750*/  IMAD.WIDE.U32 R4, R35, 0x4, R4 ;  /* 0x0000000423047825 */ /* 0x000fc800078e0004 */
[----:B------:R-:W-:-:S05]  /*2760*/  IMAD.MOV.U32 R7, RZ, RZ, R33 ;  /* 0x000000ffff077224 */ /* 0x000fca00078e0021 */
[----:B-1----:R-:W2:Y:S04]  /*2770*/  LDG.E R9, desc[UR4][R6.64+0xc] ;  /* 0x00000c0406097981 */ /* 0x002ea8000c1e1900 */
        /* <DEDUP_REMOVED lines=16> */
.L_x_70:
[----:B------:R-:W-:Y:S05]  /*2880*/  BRA `(.L_x_71) ;  /* 0x0000000000487947 */ /* 0x000fea0003800000 */
.L_x_69:
        /* <DEDUP_REMOVED lines=10> */
.L_x_72:
[----:B------:R-:W0:Y:S01]  /*2930*/  LDCU.64 UR4, c[0x0][0x358] ;  /* 0x00006b00ff0477ac */ /* 0x000e220008000a00 */
[----:B------:R-:W-:Y:S02]  /*2940*/  IMAD.MOV.U32 R4, RZ, RZ, R28 ;  /* 0x000000ffff047224 */ /* 0x000fe400078e001c */
[----:B------:R-:W-:Y:S02]  /*2950*/  IMAD.MOV.U32 R5, RZ, RZ, R29 ;  /* 0x000000ffff057224 */ /* 0x000fe400078e001d */
[----:B------:R-:W-:Y:S01]  /*2960*/  IMAD.WIDE.U32 R4, R35, 0x4, R4 ;  /* 0x0000000423047825 */ /* 0x000fe200078e0004 */
[----:B0-----:R-:W2:Y:S04]  /*2970*/  LDG.E R7, desc[UR4][R32.64+0xc] ;  /* 0x00000c0420077981 */ /* 0x001ea8000c1e1900 */
[----:B------:R-:W3:Y:S04]  /*2980*/  LDG.E R3, desc[UR4][R4.64+0xc] ;  /* 0x00000c0404037981 */ /* 0x000ee8000c1e1900 */
[----:B--2---:R0:W-:Y:S04]  /*2990*/  STG.E desc[UR4][R4.64+0xc], R7 ;  /* 0x00000c0704007986 */ /* 0x0041e8000c101904 */
[----:B---3--:R0:W-:Y:S02]  /*29a0*/  STG.E desc[UR4][R32.64+0xc], R3 ;  /* 0x00000c0320007986 */ /* 0x0081e4000c101904 */
.L_x_71:
[----:B------:R-:W-:Y:S05]  /*29b0*/  BSYNC.RECONVERGENT B6 ;  /* 0x0000000000067941 */ /* 0x000fea0003800200 */
.L_x_68:
[----:B------:R-:W-:Y:S01]  /*29c0*/  VIADD R27, R27, 0x4 ;  /* 0x000000041b1b7836 */ /* 0x000fe20000000000 */
[----:B------:R-:W-:Y:S01]  /*29d0*/  IADD3 R28, P1, PT, R28, 0x10, RZ ;  /* 0x000000101c1c7810 */ /* 0x000fe20007f3e0ff */
[----:B------:R-:W-:-:S04]  /*29e0*/  IMAD.IADD R0, R2, 0x1, R17 ;  /* 0x0000000102007824 */ /* 0x000fc800078e0211 */
[----:B------:R-:W-:Y:S01]  /*29f0*/  IMAD.X R29, RZ, RZ, R29, P1 ;  /* 0x000000ffff1d7224 */ /* 0x000fe200008e061d */
[----:B------:R-:W-:-:S13]  /*2a00*/  ISETP.GE.U32.AND P0, PT, R27, R0, PT ;  /* 0x000000001b00720c */ /* 0x000fda0003f06070 */
[----:B------:R-:W-:Y:S05]  /*2a10*/  @!P0 BRA `(.L_x_73) ;  /* 0xfffffff000e88947 */ /* 0x000fea000383ffff */
.L_x_53:
[----:B------:R-:W-:Y:S05]  /*2a20*/  BSYNC.RECONVERGENT B7 ;  /* 0x0000000000077941 */ /* 0x000fea0003800200 */
.L_x_52:
[----:B0-----:R-:W-:Y:S01]  /*2a30*/  IMAD.MOV.U32 R4, RZ, RZ, R18 ;  /* 0x000000ffff047224 */ /* 0x001fe200078e0012 */
[----:B------:R-:W-:Y:S01]  /*2a40*/  MOV R5, R19 ;  /* 0x0000001300057202 */ /* 0x000fe20000000f00 */
[----:B------:R-:W-:Y:S01]  /*2a50*/  IMAD.MOV.U32 R6, RZ, RZ, R17 ;  /* 0x000000ffff067224 */ /* 0x000fe200078e0011 */
[----:B------:R-:W-:Y:S01]  /*2a60*/  MOV R20, 0x2ab0 ;  /* 0x00002ab000147802 */ /* 0x000fe20000000f00 */
[----:B------:R-:W-:Y:S02]  /*2a70*/  IMAD.MOV.U32 R7, RZ, RZ, R2 ;  /* 0x000000ffff077224 */ /* 0x000fe400078e0002 */
[----:B------:R-:W-:Y:S02]  /*2a80*/  IMAD.MOV.U32 R8, RZ, RZ, R16 ;  /* 0x000000ffff087224 */ /* 0x000fe400078e0010 */
[----:B------:R-:W-:-:S07]  /*2a90*/  IMAD.MOV.U32 R21, RZ, RZ, 0x0 ;  /* 0x00000000ff157424 */ /* 0x000fce00078e00ff */
[----:B------:R-:W-:Y:S05]  /*2aa0*/  CALL.REL.NOINC `($_Z11bitonicSortPiiiii$_Z12bitonicMergePiiii) ;  /* 0xffffffec00107944 */ /* 0x000fea0003c3ffff */
[----:B------:R-:W-:Y:S01]  /*2ab0*/  IMAD.IADD R6, R2, 0x1, R17 ;  /* 0x0000000102067824 */ /* 0x000fe200078e0211 */
[----:B------:R-:W-:Y:S01]  /*2ac0*/  MOV R5, R19 ;  /* 0x0000001300057202 */ /* 0x000fe20000000f00 */
[----:B------:R-:W-:Y:S01]  /*2ad0*/  IMAD.MOV.U32 R4, RZ, RZ, R18 ;  /* 0x000000ffff047224 */ /* 0x000fe200078e0012 */
[----:B------:R-:W-:Y:S01]  /*2ae0*/  MOV R20, 0x2b30 ;  /* 0x00002b3000147802 */ /* 0x000fe20000000f00 */
[----:B------:R-:W-:Y:S02]  /*2af0*/  IMAD.MOV.U32 R7, RZ, RZ, R2 ;  /* 0x000000ffff077224 */ /* 0x000fe400078e0002 */
[----:B------:R-:W-:Y:S02]  /*2b00*/  IMAD.MOV.U32 R8, RZ, RZ, R16 ;  /* 0x000000ffff087224 */ /* 0x000fe400078e0010 */
[----:B------:R-:W-:-:S07]  /*2b10*/  IMAD.MOV.U32 R21, RZ, RZ, 0x0 ;  /* 0x00000000ff157424 */ /* 0x000fce00078e00ff */
[----:B------:R-:W-:Y:S05]  /*2b20*/  CALL.REL.NOINC `($_Z11bitonicSortPiiiii$_Z12bitonicMergePiiii) ;  /* 0xffffffe800f07944 */ /* 0x000fea0003c3ffff */
.L_x_43:
[----:B------:R-:W-:Y:S05]  /*2b30*/  BSYNC.RECONVERGENT B8 ;  /* 0x0000000000087941 */ /* 0x000fea0003800200 */
.L_x_42:
[----:B------:R-:W2:Y:S01]  /*2b40*/  LDL R20, [R1+0x1c] ;  /* 0x00001c0001147983 */ /* 0x000ea20000100800 */
[----:B------:R0:W-:Y:S05]  /*2b50*/  BMOV.32 B6, R22 ;  /* 0x0000001606007356 */ /* 0x0001ea0000000000 */
[----:B------:R-:W2:Y:S01]  /*2b60*/  LDL R21, [R1+0x20] ;  /* 0x0000200001157983 */ /* 0x000ea20000100800 */
[----:B------:R1:W-:Y:S05]  /*2b70*/  BMOV.32 B7, R23 ;  /* 0x0000001707007356 */ /* 0x0003ea0000000000 */
[----:B------:R3:W-:Y:S05]  /*2b80*/  BMOV.32 B8, R24 ;  /* 0x0000001808007356 */ /* 0x0007ea0000000000 */
[----:B------:R-:W2:Y:S04]  /*2b90*/  LDL R2, [R1+0x8] ;  /* 0x0000080001027983 */ /* 0x000ea80000100800 */
[----:B------:R-:W2:Y:S04]  /*2ba0*/  LDL R16, [R1+0xc] ;  /* 0x00000c0001107983 */ /* 0x000ea80000100800 */
[----:B------:R-:W2:Y:S04]  /*2bb0*/  LDL R17, [R1+0x10] ;  /* 0x0000100001117983 */ /* 0x000ea80000100800 */
[----:B------:R-:W2:Y:S04]  /*2bc0*/  LDL R18, [R1+0x14] ;  /* 0x0000140001127983 */ /* 0x000ea80000100800 */
[----:B------:R-:W2:Y:S04]  /*2bd0*/  LDL R19, [R1+0x18] ;  /* 0x0000180001137983 */ /* 0x000ea80000100800 */
[----:B0-----:R-:W2:Y:S04]  /*2be0*/  LDL R22, [R1+0x24] ;  /* 0x0000240001167983 */ /* 0x001ea80000100800 */
[----:B-1----:R-:W2:Y:S04]  /*2bf0*/  LDL R23, [R1+0x28] ;  /* 0x0000280001177983 */ /* 0x002ea80000100800 */
[----:B---3--:R-:W2:Y:S04]  /*2c00*/  LDL R24, [R1+0x2c] ;  /* 0x00002c0001187983 */ /* 0x008ea80000100800 */
[----:B------:R-:W2:Y:S04]  /*2c10*/  LDL R25, [R1+0x30] ;  /* 0x0000300001197983 */ /* 0x000ea80000100800 */
[----:B------:R-:W2:Y:S04]  /*2c20*/  LDL R26, [R1+0x34] ;  /* 0x00003400011a7983 */ /* 0x000ea80000100800 */
[----:B------:R-:W2:Y:S04]  /*2c30*/  LDL R27, [R1+0x38] ;  /* 0x00003800011b7983 */ /* 0x000ea80000100800 */
[----:B------:R-:W2:Y:S04]  /*2c40*/  LDL R28, [R1+0x3c] ;  /* 0x00003c00011c7983 */ /* 0x000ea80000100800 */
[----:B------:R-:W2:Y:S04]  /*2c50*/  LDL R29, [R1+0x40] ;  /* 0x00004000011d7983 */ /* 0x000ea80000100800 */
[----:B------:R-:W2:Y:S04]  /*2c60*/  LDL R30, [R1+0x44] ;  /* 0x00004400011e7983 */ /* 0x000ea80000100800 */
[----:B------:R0:W2:Y:S02]  /*2c70*/  LDL R31, [R1+0x48] ;  /* 0x00004800011f7983 */ /* 0x0000a40000100800 */
[----:B0-----:R-:W-:Y:S01]  /*2c80*/  VIADD R1, R1, 0x50 ;  /* 0x0000005001017836 */ /* 0x001fe20000000000 */
[----:B--2---:R-:W-:Y:S06]  /*2c90*/  RET.REL.NODEC R20 `(_Z11bitonicSortPiiiii) ;  /* 0xffffffd014d87950 */ /* 0x004fec0003c3ffff */
.L_x_74:
[----:B------:R-:W-:-:S00]  /*2ca0*/  BRA `(.L_x_74) ;  /* 0xfffffffc00fc7947 */ /* 0x000fc0000383ffff */
[----:B------:R-:W-:-:S00]  /*2cb0*/  NOP ;  /* 0x0000000000007918 */ /* 0x000fc00000000000 */
        /* <DEDUP_REMOVED lines=12> */
.L_x_75:


//--------------------- .nv.global.init           --------------------------
	.section	.nv.global.init,"aw",@progbits
.nv.global.init:
	.type		$str$5,@object
	.size		$str$5,($str - $str$5)
$str$5:
        /*0000*/ 	.byte	0x6d, 0x65, 0x72, 0x67, 0x69, 0x6e, 0x67, 0x0a, 0x00
	.type		$str,@object
	.size		$str,($str$4 - $str)
$str:
        /*0009*/ 	.byte	0x73, 0x77, 0x61, 0x70, 0x70, 0x69, 0x6e, 0x67, 0x20, 0x25, 0x64, 0x20, 0x77, 0x69, 0x74, 0x68
        /*0019*/ 	.byte	0x20, 0x25, 0x64, 0x0a, 0x00
	.type		$str$4,@object
	.size		$str$4,($str$1 - $str$4)
$str$4:
        /*001e*/ 	.byte	0x73, 0x69, 0x7a, 0x65, 0x20, 0x6f, 0x66, 0x20, 0x73, 0x65, 0x71, 0x75, 0x65, 0x6e, 0x63, 0x65
        /*002e*/ 	.byte	0x3a, 0x20, 0x25, 0x64, 0x0a, 0x00
	.type		$str$1,@object
	.size		$str$1,(.L_1 - $str$1)
$str$1:
        /*0034*/ 	.byte	0x64, 0x69, 0x64, 0x6e, 0x74, 0x20, 0x73, 0x77, 0x61, 0x70, 0x20, 0x25, 0x64, 0x20, 0x77, 0x69
        /*0044*/ 	.byte	0x74, 0x68, 0x20, 0x25, 0x64, 0x0a, 0x00
.L_1:


//--------------------- .nv.shared.reserved.0     --------------------------
	.section	.nv.shared.reserved.0,"aw",@nobits
	.weak		__nv_reservedSMEM_offset_0_alias
	.size		__nv_reservedSMEM_offset_0_alias, 0, 64
	.other		__nv_reservedSMEM_offset_0_alias,@"STO_CUDA_RESERVED_SHARED STV_DEFAULT"
__nv_reservedSMEM_offset_0_alias:
	.zero		0
	.zero		64


//--------------------- .nv.constant0._Z11bitonicSortPiiiii --------------------------
	.section	.nv.constant0._Z11bitonicSortPiiiii,"a",@progbits
	.sectionflags	@""
	.align	4
.nv.constant0._Z11bitonicSortPiiiii:
	.zero		920


//--------------------- SYMBOLS --------------------------

	.type		.nv.reservedSmem.offset0,@object
	.size		.nv.reservedSmem.offset0,0x4
	.type		vprintf,@function
